// auto-generated by cutlass_sweep.gemm — config: {"arch": "sm_100", "cluster_m": 2, "cluster_n": 2, "dtype": "e5m2", "stages": 5, "tile_k": 128, "tile_m": 256, "tile_n": 128}
#include "cutlass/cutlass.h"
#include "cutlass/gemm/collective/collective_builder.hpp"
#include "cutlass/gemm/device/gemm_universal_adapter.h"
#include "cutlass/gemm/kernel/gemm_universal.hpp"
#include "cutlass/epilogue/collective/collective_builder.hpp"

using ElemA = cutlass::float_e5m2_t;
using ElemB = cutlass::float_e5m2_t;
using ElemCD = cutlass::float_e5m2_t;
using Acc  = float;
using TileShape    = cute::Shape<cute::_256, cute::_128, cute::_128>;
using ClusterShape = cute::Shape<cute::_2, cute::_2, cute::_1>;

using CollectiveEpilogue = typename cutlass::epilogue::collective::CollectiveBuilder<
    cutlass::arch::Sm100, cutlass::arch::OpClassTensorOp,
    TileShape, ClusterShape,
    cutlass::epilogue::collective::EpilogueTileAuto,
    Acc, Acc,
    ElemCD, cutlass::layout::RowMajor, 128 / cutlass::sizeof_bits<ElemCD>::value,
    ElemCD, cutlass::layout::RowMajor, 128 / cutlass::sizeof_bits<ElemCD>::value,
    cutlass::epilogue::collective::EpilogueScheduleAuto
  >::CollectiveOp;

using CollectiveMainloop = typename cutlass::gemm::collective::CollectiveBuilder<
    cutlass::arch::Sm100, cutlass::arch::OpClassTensorOp,
    ElemA, cutlass::layout::RowMajor, 128 / cutlass::sizeof_bits<ElemA>::value,
    ElemB, cutlass::layout::ColumnMajor, 128 / cutlass::sizeof_bits<ElemB>::value,
    Acc,
    TileShape, ClusterShape,
    cutlass::gemm::collective::StageCount<5>,
    cutlass::gemm::collective::KernelScheduleAuto
  >::CollectiveOp;

using GemmKernel = cutlass::gemm::kernel::GemmUniversal<
    cute::Shape<int,int,int,int>,
    CollectiveMainloop,
    CollectiveEpilogue
>;
using Gemm = cutlass::gemm::device::GemmUniversalAdapter<GemmKernel>;

// Force the device kernel symbol into the cubin without needing a host main.
auto* _anchor = &cutlass::device_kernel<GemmKernel>;


// ===== COMPILED SASS (sm_100a) =====

	.target	sm_100a

	.elftype	@"ET_EXEC"


//--------------------- .note.nv.tkinfo           --------------------------
	.section	.note.nv.tkinfo,"",@"SHT_NOTE"
	.sectionflags	@"SHF_NOTE_NV_TKINFO"
	.tkinfo
        /*0018*/ 	.word	0x00000002
        /*0030*/ 	.string	""
        /*0030*/ 	.string	"ptxas"
        /*0030*/ 	.string	"Cuda compilation tools, release 13.0, V13.0.88"
        /*0030*/ 	.string	"Build cuda_13.0.r13.0/compiler.36424714_0"
        /*0030*/ 	.string	"-arch sm_100a -m 64 "



//--------------------- .note.nv.cuinfo           --------------------------
	.section	.note.nv.cuinfo,"",@"SHT_NOTE"
	.sectionflags	@"SHF_NOTE_NV_CUINFO"
        /*0018*/ 	.short	0x0002
        /*001a*/ 	.short	0x0064
        /*001c*/ 	.short	0x0082
	.zero		2


//--------------------- .nv.info                  --------------------------
	.section	.nv.info,"",@"SHT_CUDA_INFO"
	.align	4


	//----- nvinfo : EIATTR_REGCOUNT
	.align		4
        /*0000*/ 	.byte	0x04, 0x2f
        /*0002*/ 	.short	(.L_19 - .L_18)
	.align		4
.L_18:
        /*0004*/ 	.word	index@(_ZN7cutlass13device_kernelINS_4gemm6kernel13GemmUniversalIN4cute5tupleIJiiiiEEENS1_10collective13CollectiveMmaINS1_35MainloopSm100TmaUmmaWarpSpecializedILi5ELi2ELi4ENS5_IJNS4_1CILi2EEESB_NSA_ILi1EEEEEEEENS5_IJNSA_ILi256EEENSA_ILi128EEESG_EEENS_12float_e5m2_tENS5_IJlSC_lEEESI_SJ_NS4_8TiledMMAINS4_8MMA_AtomIJNS4_10MMA_TraitsINS4_25SM100_MMA_F8F6F4_2x1SM_SSEJSI_SI_fSF_SG_NS4_17integral_constantINS4_4UMMA5MajorELSQ_0EEESR_NSO_INSP_7ScaleInELSS_0EEEST_EEEEEENS4_6LayoutINS5_IJSC_SC_SC_EEENS5_IJNSA_ILi0EEESY_SY_EEEEENS5_IJNS4_10UnderscoreES11_S11_EEEEENS4_28SM100_TMA_2SM_LOAD_MULTICASTENS4_14ComposedLayoutINS4_7SwizzleILi3ELi4ELi3EEENS4_18smem_ptr_flag_bitsILi8EEENSW_INS5_IJNSA_ILi8EEESG_EEENS5_IJSG_SC_EEEEEEEvNS4_8identityENS4_18SM100_TMA_2SM_LOADES1E_vS1F_EENS_8epilogue10collective18CollectiveEpilogueINS1I_23Sm100TmaWarpSpecializedILi2ELi2ELi64ELb0ELb0EEEJNS5_IJSG_SG_SG_EEENS5_IJNSW_ISG_SC_EENSW_INSA_ILi64EEESC_EEEEESI_SJ_SI_SJ_NS1I_6fusion15FusionCallbacksIS1M_NS1S_17LinearCombinationISI_fSI_fLNS_15FloatRoundStyleE2EEES1N_S1R_JEEENS4_5SM1004TMEM4LOAD26SM100_TMEM_LOAD_32dp32b64xENS4_13SM90_TMA_LOADENS15_INS16_ILi2ELi4ELi3EEES19_NSW_INS5_IJS1A_S1P_EEENS5_IJS1P_SC_EEEEEEENS4_39AutoVectorizingCopyWithAssumedAlignmentILi128EEENS4_14SM90_TMA_STOREES27_S29_S29_EEEvvEEEEvNT_6ParamsE)
        /*0008*/ 	.word	0x000000cd


	//----- nvinfo : EIATTR_FRAME_SIZE
	.align		4
.L_19:
        /*000c*/ 	.byte	0x04, 0x11
        /*000e*/ 	.short	(.L_21 - .L_20)
	.align		4
.L_20:
        /*0010*/ 	.word	index@($__internal_2_$__cuda_sm10x_tcgen05_guardrail_trap_unallocated_columns_being_dealloced)
        /*0014*/ 	.word	0x00000000


	//----- nvinfo : EIATTR_FRAME_SIZE
	.align		4
.L_21:
        /*0018*/ 	.byte	0x04, 0x11
        /*001a*/ 	.short	(.L_23 - .L_22)
	.align		4
.L_22:
        /*001c*/ 	.word	index@($__internal_1_$__cuda_sm10x_tcgen05_guardrail_trap_phase_invalid_during_alloc)
        /*0020*/ 	.word	0x00000000


	//----- nvinfo : EIATTR_FRAME_SIZE
	.align		4
.L_23:
        /*0024*/ 	.byte	0x04, 0x11
        /*0026*/ 	.short	(.L_25 - .L_24)
	.align		4
.L_24:
        /*0028*/ 	.word	index@($__internal_0_$__cuda_sm10x_tcgen05_guardrail_trap_col_being_dealloced_not_returned_by_alloc)
        /*002c*/ 	.word	0x00000000


	//----- nvinfo : EIATTR_FRAME_SIZE
	.align		4
.L_25:
        /*0030*/ 	.byte	0x04, 0x11
        /*0032*/ 	.short	(.L_27 - .L_26)
	.align		4
.L_26:
        /*0034*/ 	.word	index@(_ZN7cutlass13device_kernelINS_4gemm6kernel13GemmUniversalIN4cute5tupleIJiiiiEEENS1_10collective13CollectiveMmaINS1_35MainloopSm100TmaUmmaWarpSpecializedILi5ELi2ELi4ENS5_IJNS4_1CILi2EEESB_NSA_ILi1EEEEEEEENS5_IJNSA_ILi256EEENSA_ILi128EEESG_EEENS_12float_e5m2_tENS5_IJlSC_lEEESI_SJ_NS4_8TiledMMAINS4_8MMA_AtomIJNS4_10MMA_TraitsINS4_25SM100_MMA_F8F6F4_2x1SM_SSEJSI_SI_fSF_SG_NS4_17integral_constantINS4_4UMMA5MajorELSQ_0EEESR_NSO_INSP_7ScaleInELSS_0EEEST_EEEEEENS4_6LayoutINS5_IJSC_SC_SC_EEENS5_IJNSA_ILi0EEESY_SY_EEEEENS5_IJNS4_10UnderscoreES11_S11_EEEEENS4_28SM100_TMA_2SM_LOAD_MULTICASTENS4_14ComposedLayoutINS4_7SwizzleILi3ELi4ELi3EEENS4_18smem_ptr_flag_bitsILi8EEENSW_INS5_IJNSA_ILi8EEESG_EEENS5_IJSG_SC_EEEEEEEvNS4_8identityENS4_18SM100_TMA_2SM_LOADES1E_vS1F_EENS_8epilogue10collective18CollectiveEpilogueINS1I_23Sm100TmaWarpSpecializedILi2ELi2ELi64ELb0ELb0EEEJNS5_IJSG_SG_SG_EEENS5_IJNSW_ISG_SC_EENSW_INSA_ILi64EEESC_EEEEESI_SJ_SI_SJ_NS1I_6fusion15FusionCallbacksIS1M_NS1S_17LinearCombinationISI_fSI_fLNS_15FloatRoundStyleE2EEES1N_S1R_JEEENS4_5SM1004TMEM4LOAD26SM100_TMEM_LOAD_32dp32b64xENS4_13SM90_TMA_LOADENS15_INS16_ILi2ELi4ELi3EEES19_NSW_INS5_IJS1A_S1P_EEENS5_IJS1P_SC_EEEEEEENS4_39AutoVectorizingCopyWithAssumedAlignmentILi128EEENS4_14SM90_TMA_STOREES27_S29_S29_EEEvvEEEEvNT_6ParamsE)
        /*0038*/ 	.word	0x00000000


	//----- nvinfo : EIATTR_MIN_STACK_SIZE
	.align		4
.L_27:
        /*003c*/ 	.byte	0x04, 0x12
        /*003e*/ 	.short	(.L_29 - .L_28)
	.align		4
.L_28:
        /*0040*/ 	.word	index@(_ZN7cutlass13device_kernelINS_4gemm6kernel13GemmUniversalIN4cute5tupleIJiiiiEEENS1_10collective13CollectiveMmaINS1_35MainloopSm100TmaUmmaWarpSpecializedILi5ELi2ELi4ENS5_IJNS4_1CILi2EEESB_NSA_ILi1EEEEEEEENS5_IJNSA_ILi256EEENSA_ILi128EEESG_EEENS_12float_e5m2_tENS5_IJlSC_lEEESI_SJ_NS4_8TiledMMAINS4_8MMA_AtomIJNS4_10MMA_TraitsINS4_25SM100_MMA_F8F6F4_2x1SM_SSEJSI_SI_fSF_SG_NS4_17integral_constantINS4_4UMMA5MajorELSQ_0EEESR_NSO_INSP_7ScaleInELSS_0EEEST_EEEEEENS4_6LayoutINS5_IJSC_SC_SC_EEENS5_IJNSA_ILi0EEESY_SY_EEEEENS5_IJNS4_10UnderscoreES11_S11_EEEEENS4_28SM100_TMA_2SM_LOAD_MULTICASTENS4_14ComposedLayoutINS4_7SwizzleILi3ELi4ELi3EEENS4_18smem_ptr_flag_bitsILi8EEENSW_INS5_IJNSA_ILi8EEESG_EEENS5_IJSG_SC_EEEEEEEvNS4_8identityENS4_18SM100_TMA_2SM_LOADES1E_vS1F_EENS_8epilogue10collective18CollectiveEpilogueINS1I_23Sm100TmaWarpSpecializedILi2ELi2ELi64ELb0ELb0EEEJNS5_IJSG_SG_SG_EEENS5_IJNSW_ISG_SC_EENSW_INSA_ILi64EEESC_EEEEESI_SJ_SI_SJ_NS1I_6fusion15FusionCallbacksIS1M_NS1S_17LinearCombinationISI_fSI_fLNS_15FloatRoundStyleE2EEES1N_S1R_JEEENS4_5SM1004TMEM4LOAD26SM100_TMEM_LOAD_32dp32b64xENS4_13SM90_TMA_LOADENS15_INS16_ILi2ELi4ELi3EEES19_NSW_INS5_IJS1A_S1P_EEENS5_IJS1P_SC_EEEEEEENS4_39AutoVectorizingCopyWithAssumedAlignmentILi128EEENS4_14SM90_TMA_STOREES27_S29_S29_EEEvvEEEEvNT_6ParamsE)
        /*0044*/ 	.word	0x00000000
.L_29:


//--------------------- .nv.compat                --------------------------
	.section	.nv.compat,"",@"SHT_CUDA_COMPAT_INFO"
	.align	4
        /*0000*/ 	.byte	0x02, 0x09, 0x01, 0x00, 0x02, 0x02, 0x02, 0x00, 0x02, 0x05, 0x05, 0x00, 0x03, 0x07, 0x01, 0x01
        /*0010*/ 	.byte	0x02, 0x03, 0x01, 0x00, 0x02, 0x06, 0x01, 0x00, 0x04, 0x0b, 0x08, 0x00, 0x09, 0x00, 0x00, 0x00
        /*0020*/ 	.byte	0x00, 0x00, 0x00, 0x00


//--------------------- .nv.info._ZN7cutlass13device_kernelINS_4gemm6kernel13GemmUniversalIN4cute5tupleIJiiiiEEENS1_10collective13CollectiveMmaINS1_35MainloopSm100TmaUmmaWarpSpecializedILi5ELi2ELi4ENS5_IJNS4_1CILi2EEESB_NSA_ILi1EEEEEEEENS5_IJNSA_ILi256EEENSA_ILi128EEESG_EEENS_12float_e5m2_tENS5_IJlSC_lEEESI_SJ_NS4_8TiledMMAINS4_8MMA_AtomIJNS4_10MMA_TraitsINS4_25SM100_MMA_F8F6F4_2x1SM_SSEJSI_SI_fSF_SG_NS4_17integral_constantINS4_4UMMA5MajorELSQ_0EEESR_NSO_INSP_7ScaleInELSS_0EEEST_EEEEEENS4_6LayoutINS5_IJSC_SC_SC_EEENS5_IJNSA_ILi0EEESY_SY_EEEEENS5_IJNS4_10UnderscoreES11_S11_EEEEENS4_28SM100_TMA_2SM_LOAD_MULTICASTENS4_14ComposedLayoutINS4_7SwizzleILi3ELi4ELi3EEENS4_18smem_ptr_flag_bitsILi8EEENSW_INS5_IJNSA_ILi8EEESG_EEENS5_IJSG_SC_EEEEEEEvNS4_8identityENS4_18SM100_TMA_2SM_LOADES1E_vS1F_EENS_8epilogue10collective18CollectiveEpilogueINS1I_23Sm100TmaWarpSpecializedILi2ELi2ELi64ELb0ELb0EEEJNS5_IJSG_SG_SG_EEENS5_IJNSW_ISG_SC_EENSW_INSA_ILi64EEESC_EEEEESI_SJ_SI_SJ_NS1I_6fusion15FusionCallbacksIS1M_NS1S_17LinearCombinationISI_fSI_fLNS_15FloatRoundStyleE2EEES1N_S1R_JEEENS4_5SM1004TMEM4LOAD26SM100_TMEM_LOAD_32dp32b64xENS4_13SM90_TMA_LOADENS15_INS16_ILi2ELi4ELi3EEES19_NSW_INS5_IJS1A_S1P_EEENS5_IJS1P_SC_EEEEEEENS4_39AutoVectorizingCopyWithAssumedAlignmentILi128EEENS4_14SM90_TMA_STOREES27_S29_S29_EEEvvEEEEvNT_6ParamsE --------------------------
	.section	.nv.info._ZN7cutlass13device_kernelINS_4gemm6kernel13GemmUniversalIN4cute5tupleIJiiiiEEENS1_10collective13CollectiveMmaINS1_35MainloopSm100TmaUmmaWarpSpecializedILi5ELi2ELi4ENS5_IJNS4_1CILi2EEESB_NSA_ILi1EEEEEEEENS5_IJNSA_ILi256EEENSA_ILi128EEESG_EEENS_12float_e5m2_tENS5_IJlSC_lEEESI_SJ_NS4_8TiledMMAINS4_8MMA_AtomIJNS4_10MMA_TraitsINS4_25SM100_MMA_F8F6F4_2x1SM_SSEJSI_SI_fSF_SG_NS4_17integral_constantINS4_4UMMA5MajorELSQ_0EEESR_NSO_INSP_7ScaleInELSS_0EEEST_EEEEEENS4_6LayoutINS5_IJSC_SC_SC_EEENS5_IJNSA_ILi0EEESY_SY_EEEEENS5_IJNS4_10UnderscoreES11_S11_EEEEENS4_28SM100_TMA_2SM_LOAD_MULTICASTENS4_14ComposedLayoutINS4_7SwizzleILi3ELi4ELi3EEENS4_18smem_ptr_flag_bitsILi8EEENSW_INS5_IJNSA_ILi8EEESG_EEENS5_IJSG_SC_EEEEEEEvNS4_8identityENS4_18SM100_TMA_2SM_LOADES1E_vS1F_EENS_8epilogue10collective18CollectiveEpilogueINS1I_23Sm100TmaWarpSpecializedILi2ELi2ELi64ELb0ELb0EEEJNS5_IJSG_SG_SG_EEENS5_IJNSW_ISG_SC_EENSW_INSA_ILi64EEESC_EEEEESI_SJ_SI_SJ_NS1I_6fusion15FusionCallbacksIS1M_NS1S_17LinearCombinationISI_fSI_fLNS_15FloatRoundStyleE2EEES1N_S1R_JEEENS4_5SM1004TMEM4LOAD26SM100_TMEM_LOAD_32dp32b64xENS4_13SM90_TMA_LOADENS15_INS16_ILi2ELi4ELi3EEES19_NSW_INS5_IJS1A_S1P_EEENS5_IJS1P_SC_EEEEEEENS4_39AutoVectorizingCopyWithAssumedAlignmentILi128EEENS4_14SM90_TMA_STOREES27_S29_S29_EEEvvEEEEvNT_6ParamsE,"",@"SHT_CUDA_INFO"
	.sectionflags	@""
	.align	4


	//----- nvinfo : EIATTR_CUDA_API_VERSION
	.align		4
        /*0000*/ 	.byte	0x04, 0x37
        /*0002*/ 	.short	(.L_31 - .L_30)
.L_30:
        /*0004*/ 	.word	0x00000082


	//----- nvinfo : EIATTR_KPARAM_INFO
	.align		4
.L_31:
        /*0008*/ 	.byte	0x04, 0x17
        /*000a*/ 	.short	(.L_33 - .L_32)
.L_32:
        /*000c*/ 	.word	0x00000000
        /*0010*/ 	.short	0x0000
        /*0012*/ 	.short	0x0000
        /*0014*/ 	.byte	0x00, 0xf0, 0x01, 0x20


	//----- nvinfo : EIATTR_AT_ENTRY_FRAGMENTS
	.align		4
.L_33:
        /*0018*/ 	.byte	0x04, 0x4f
        /*001a*/ 	.short	(.L_35 - .L_34)


	//   ....[0]....
.L_34:
        /*001c*/ 	.word	0x00000007


	//----- nvinfo : EIATTR_RESERVED_SMEM_USED
	.align		4
.L_35:
        /*0020*/ 	.byte	0x01, 0x41
	.zero		2


	//----- nvinfo : EIATTR_SPARSE_MMA_MASK
	.align		4
        /*0024*/ 	.byte	0x03, 0x50
        /*0026*/ 	.short	0x0000


	//----- nvinfo : EIATTR_TCGEN05_2CTA_USED
	.align		4
        /*0028*/ 	.byte	0x01, 0x52
	.zero		2


	//----- nvinfo : EIATTR_MAXREG_COUNT
	.align		4
        /*002c*/ 	.byte	0x03, 0x1b
        /*002e*/ 	.short	0x00ff


	//----- nvinfo : EIATTR_NUM_BARRIERS
	.align		4
        /*0030*/ 	.byte	0x02, 0x4c
        /*0032*/ 	.byte	0x07
	.zero		1


	//----- nvinfo : EIATTR_EXTERNS
	.align		4
        /*0034*/ 	.byte	0x04, 0x0f
        /*0036*/ 	.short	(.L_37 - .L_36)


	//   ....[0]....
	.align		4
.L_36:
        /*0038*/ 	.word	index@(__assertfail)


	//----- nvinfo : EIATTR_MERCURY_ISA_VERSION
	.align		4
.L_37:
        /*003c*/ 	.byte	0x03, 0x5f
        /*003e*/ 	.short	0x0101


	//----- nvinfo : EIATTR_INT_WARP_WIDE_INSTR_OFFSETS
	.align		4
        /*0040*/ 	.byte	0x04, 0x31
        /*0042*/ 	.short	(.L_39 - .L_38)


	//   ....[0]....
.L_38:
        /*0044*/ 	.word	0x00000d50


	//   ....[1]....
        /*0048*/ 	.word	0x00000df0


	//   ....[2]....
        /*004c*/ 	.word	0x000042d0


	//   ....[3]....
        /*0050*/ 	.word	0x000042f0


	//   ....[4]....
        /*0054*/ 	.word	0x00004320


	//   ....[5]....
        /*0058*/ 	.word	0x00004e50


	//   ....[6]....
        /*005c*/ 	.word	0x00004ec0


	//   ....[7]....
        /*0060*/ 	.word	0x00004f90


	//   ....[8]....
        /*0064*/ 	.word	0x00005040


	//----- nvinfo : EIATTR_COOP_GROUP_MASK_REGIDS
	.align		4
.L_39:
        /*0068*/ 	.byte	0x04, 0x29
        /*006a*/ 	.short	(.L_41 - .L_40)


	//   ....[0]....
.L_40:
        /*006c*/ 	.word	0xffffffff


	//   ....[1]....
        /*0070*/ 	.word	0xffffffff


	//   ....[2]....
        /*0074*/ 	.word	0xffffffff


	//   ....[3]....
        /*0078*/ 	.word	0xffffffff


	//   ....[4]....
        /*007c*/ 	.word	0xffffffff


	//   ....[5]....
        /*0080*/ 	.word	0xffffffff


	//   ....[6]....
        /*0084*/ 	.word	0xffffffff


	//   ....[7]....
        /*0088*/ 	.word	0xffffffff


	//   ....[8]....
        /*008c*/ 	.word	0xffffffff


	//   ....[9]....
        /*0090*/ 	.word	0xffffffff


	//   ....[10]....
        /*0094*/ 	.word	0xffffffff


	//   ....[11]....
        /*0098*/ 	.word	0xffffffff


	//   ....[12]....
        /*009c*/ 	.word	0xffffffff


	//   ....[13]....
        /*00a0*/ 	.word	0xffffffff


	//----- nvinfo : EIATTR_COOP_GROUP_INSTR_OFFSETS
	.align		4
.L_41:
        /*00a4*/ 	.byte	0x04, 0x28
        /*00a6*/ 	.short	(.L_43 - .L_42)


	//   ....[0]....
.L_42:
        /*00a8*/ 	.word	0x000000b0


	//   ....[1]....
        /*00ac*/ 	.word	0x00000520


	//   ....[2]....
        /*00b0*/ 	.word	0x00000700


	//   ....[3]....
        /*00b4*/ 	.word	0x00000850


	//   ....[4]....
        /*00b8*/ 	.word	0x00000940


	//   ....[5]....
        /*00bc*/ 	.word	0x00000aa0


	//   ....[6]....
        /*00c0*/ 	.word	0x00000c30


	//   ....[7]....
        /*00c4*/ 	.word	0x00000e70


	//   ....[8]....
        /*00c8*/ 	.word	0x00002180


	//   ....[9]....
        /*00cc*/ 	.word	0x000030b0


	//   ....[10]....
        /*00d0*/ 	.word	0x00003580


	//   ....[11]....
        /*00d4*/ 	.word	0x000035b0


	//   ....[12]....
        /*00d8*/ 	.word	0x000041d0


	//   ....[13]....
        /*00dc*/ 	.word	0x000043e0


	//----- nvinfo : EIATTR_VRC_CTA_INIT_COUNT
	.align		4
.L_43:
        /*00e0*/ 	.byte	0x02, 0x4a
        /*00e2*/ 	.byte	0x80
	.zero		1


	//----- nvinfo : EIATTR_SYSCALL_OFFSETS
	.align		4
        /*00e4*/ 	.byte	0x04, 0x46
        /*00e6*/ 	.short	(.L_45 - .L_44)


	//   ....[0]....
.L_44:
        /*00e8*/ 	.word	0x00005c30


	//   ....[1]....
        /*00ec*/ 	.word	0x00005d70


	//   ....[2]....
        /*00f0*/ 	.word	0x00006600


	//   ....[3]....
        /*00f4*/ 	.word	0x00007c10


	//----- nvinfo : EIATTR_MBARRIER_INSTR_OFFSETS
	.align		4
.L_45:
        /*00f8*/ 	.byte	0x04, 0x39
        /*00fa*/ 	.short	(.L_47 - .L_46)


	//   ....[0]....
.L_46:
        /*00fc*/ 	.word	0x00000650
        /*0100*/ 	.word	0x000000ff
        /*0104*/ 	.word	0x00000000
        /*0108*/ 	.short	0x0100
        /*010a*/ 	.byte	0x04
	.zero		1


	//   ....[1]....
        /*010c*/ 	.word	0x00000660
        /*0110*/ 	.word	0x000000ff
        /*0114*/ 	.word	0x00000028
        /*0118*/ 	.short	0x0100
        /*011a*/ 	.byte	0x04
	.zero		1


	//   ....[2]....
        /*011c*/ 	.word	0x00000670
        /*0120*/ 	.word	0x000000ff
        /*0124*/ 	.word	0x00000008
        /*0128*/ 	.short	0x0100
        /*012a*/ 	.byte	0x04
	.zero		1


	//   ....[3]....
        /*012c*/ 	.word	0x00000680
        /*0130*/ 	.word	0x000000ff
        /*0134*/ 	.word	0x00000030
        /*0138*/ 	.short	0x0100
        /*013a*/ 	.byte	0x04
	.zero		1


	//   ....[4]....
        /*013c*/ 	.word	0x00000690
        /*0140*/ 	.word	0x000000ff
        /*0144*/ 	.word	0x00000010
        /*0148*/ 	.short	0x0100
        /*014a*/ 	.byte	0x04
	.zero		1


	//   ....[5]....
        /*014c*/ 	.word	0x000006a0
        /*0150*/ 	.word	0x000000ff
        /*0154*/ 	.word	0x00000038
        /*0158*/ 	.short	0x0100
        /*015a*/ 	.byte	0x04
	.zero		1


	//   ....[6]....
        /*015c*/ 	.word	0x000006b0
        /*0160*/ 	.word	0x000000ff
        /*0164*/ 	.word	0x00000018
        /*0168*/ 	.short	0x0100
        /*016a*/ 	.byte	0x04
	.zero		1


	//   ....[7]....
        /*016c*/ 	.word	0x000006c0
        /*0170*/ 	.word	0x000000ff
        /*0174*/ 	.word	0x00000040
        /*0178*/ 	.short	0x0100
        /*017a*/ 	.byte	0x04
	.zero		1


	//   ....[8]....
        /*017c*/ 	.word	0x000006d0
        /*0180*/ 	.word	0x000000ff
        /*0184*/ 	.word	0x00000020
        /*0188*/ 	.short	0x0100
        /*018a*/ 	.byte	0x04
	.zero		1


	//   ....[9]....
        /*018c*/ 	.word	0x000006e0
        /*0190*/ 	.word	0x000000ff
        /*0194*/ 	.word	0x00000048
        /*0198*/ 	.short	0x0100
        /*019a*/ 	.byte	0x04
	.zero		1


	//   ....[10]....
        /*019c*/ 	.word	0x00000800
        /*01a0*/ 	.word	0x000000ff
        /*01a4*/ 	.word	0x00000050
        /*01a8*/ 	.short	0x0100
        /*01aa*/ 	.byte	0x04
	.zero		1


	//   ....[11]....
        /*01ac*/ 	.word	0x00000810
        /*01b0*/ 	.word	0x000000ff
        /*01b4*/ 	.word	0x00000060
        /*01b8*/ 	.short	0x0100
        /*01ba*/ 	.byte	0x04
	.zero		1


	//   ....[12]....
        /*01bc*/ 	.word	0x00000820
        /*01c0*/ 	.word	0x000000ff
        /*01c4*/ 	.word	0x00000058
        /*01c8*/ 	.short	0x0100
        /*01ca*/ 	.byte	0x04
	.zero		1


	//   ....[13]....
        /*01cc*/ 	.word	0x00000830
        /*01d0*/ 	.word	0x000000ff
        /*01d4*/ 	.word	0x00000068
        /*01d8*/ 	.short	0x0100
        /*01da*/ 	.byte	0x04
	.zero		1


	//   ....[14]....
        /*01dc*/ 	.word	0x00000910
        /*01e0*/ 	.word	0x000000ff
        /*01e4*/ 	.word	0x00000070
        /*01e8*/ 	.short	0x0100
        /*01ea*/ 	.byte	0x06
	.zero		1


	//   ....[15]....
        /*01ec*/ 	.word	0x00000920
        /*01f0*/ 	.word	0x000000ff
        /*01f4*/ 	.word	0x00000078
        /*01f8*/ 	.short	0x0100
        /*01fa*/ 	.byte	0x06
	.zero		1


	//   ....[16]....
        /*01fc*/ 	.word	0x00000a50
        /*0200*/ 	.word	0x000000ff
        /*0204*/ 	.word	0x00000080
        /*0208*/ 	.short	0x0100
        /*020a*/ 	.byte	0x06
	.zero		1


	//   ....[17]....
        /*020c*/ 	.word	0x00000a60
        /*0210*/ 	.word	0x000000ff
        /*0214*/ 	.word	0x00000090
        /*0218*/ 	.short	0x0100
        /*021a*/ 	.byte	0x06
	.zero		1


	//   ....[18]....
        /*021c*/ 	.word	0x00000a70
        /*0220*/ 	.word	0x000000ff
        /*0224*/ 	.word	0x00000088
        /*0228*/ 	.short	0x0100
        /*022a*/ 	.byte	0x06
	.zero		1


	//   ....[19]....
        /*022c*/ 	.word	0x00000a80
        /*0230*/ 	.word	0x000000ff
        /*0234*/ 	.word	0x00000098
        /*0238*/ 	.short	0x0100
        /*023a*/ 	.byte	0x06
	.zero		1


	//   ....[20]....
        /*023c*/ 	.word	0x00000ba0
        /*0240*/ 	.word	0x000000ff
        /*0244*/ 	.word	0x000000a0
        /*0248*/ 	.short	0x0100
        /*024a*/ 	.byte	0x04
	.zero		1


	//   ....[21]....
        /*024c*/ 	.word	0x00000bb0
        /*0250*/ 	.word	0x000000ff
        /*0254*/ 	.word	0x000000c0
        /*0258*/ 	.short	0x0100
        /*025a*/ 	.byte	0x04
	.zero		1


	//   ....[22]....
        /*025c*/ 	.word	0x00000bc0
        /*0260*/ 	.word	0x000000ff
        /*0264*/ 	.word	0x000000a8
        /*0268*/ 	.short	0x0100
        /*026a*/ 	.byte	0x04
	.zero		1


	//   ....[23]....
        /*026c*/ 	.word	0x00000bd0
        /*0270*/ 	.word	0x000000ff
        /*0274*/ 	.word	0x000000c8
        /*0278*/ 	.short	0x0100
        /*027a*/ 	.byte	0x04
	.zero		1


	//   ....[24]....
        /*027c*/ 	.word	0x00000be0
        /*0280*/ 	.word	0x000000ff
        /*0284*/ 	.word	0x000000b0
        /*0288*/ 	.short	0x0100
        /*028a*/ 	.byte	0x04
	.zero		1


	//   ....[25]....
        /*028c*/ 	.word	0x00000bf0
        /*0290*/ 	.word	0x000000ff
        /*0294*/ 	.word	0x000000d0
        /*0298*/ 	.short	0x0100
        /*029a*/ 	.byte	0x04
	.zero		1


	//   ....[26]....
        /*029c*/ 	.word	0x00000c00
        /*02a0*/ 	.word	0x000000ff
        /*02a4*/ 	.word	0x000000b8
        /*02a8*/ 	.short	0x0100
        /*02aa*/ 	.byte	0x04
	.zero		1


	//   ....[27]....
        /*02ac*/ 	.word	0x00000c10
        /*02b0*/ 	.word	0x000000ff
        /*02b4*/ 	.word	0x000000d8
        /*02b8*/ 	.short	0x0100
        /*02ba*/ 	.byte	0x04
	.zero		1


	//   ....[28]....
        /*02bc*/ 	.word	0x00000d00
        /*02c0*/ 	.word	0x000000ff
        /*02c4*/ 	.word	0x000000e0
        /*02c8*/ 	.short	0x0100
        /*02ca*/ 	.byte	0x04
	.zero		1


	//   ....[29]....
        /*02cc*/ 	.word	0x00000d10
        /*02d0*/ 	.word	0x000000ff
        /*02d4*/ 	.word	0x000000f0
        /*02d8*/ 	.short	0x0100
        /*02da*/ 	.byte	0x04
	.zero		1


	//   ....[30]....
        /*02dc*/ 	.word	0x00000d20
        /*02e0*/ 	.word	0x000000ff
        /*02e4*/ 	.word	0x000000e8
        /*02e8*/ 	.short	0x0100
        /*02ea*/ 	.byte	0x04
	.zero		1


	//   ....[31]....
        /*02ec*/ 	.word	0x00000d30
        /*02f0*/ 	.word	0x000000ff
        /*02f4*/ 	.word	0x000000f8
        /*02f8*/ 	.short	0x0100
        /*02fa*/ 	.byte	0x04
	.zero		1


	//   ....[32]....
        /*02fc*/ 	.word	0x00000e30
        /*0300*/ 	.word	0x000000ff
        /*0304*/ 	.word	0x00000100
        /*0308*/ 	.short	0x0100
        /*030a*/ 	.byte	0x06
	.zero		1


	//   ....[33]....
        /*030c*/ 	.word	0x000019d0
        /*0310*/ 	.word	0x00000000
        /*0314*/ 	.word	0x000000f0
        /*0318*/ 	.short	0x010a
        /*031a*/ 	.byte	0xff
	.zero		1


	//   ....[34]....
        /*031c*/ 	.word	0x000019f0
        /*0320*/ 	.word	0x00000000
        /*0324*/ 	.word	0x000000e0
        /*0328*/ 	.short	0x0101
        /*032a*/ 	.byte	0xff
	.zero		1


	//   ....[35]....
        /*032c*/ 	.word	0x00001aa0
        /*0330*/ 	.word	0x000000ff
        /*0334*/ 	.word	0x00000028
        /*0338*/ 	.short	0x010a
        /*033a*/ 	.byte	0x04
	.zero		1


	//   ....[36]....
        /*033c*/ 	.word	0x00001b70
        /*0340*/ 	.word	0x000000ff
        /*0344*/ 	.word	0x00000028
        /*0348*/ 	.short	0x010a
        /*034a*/ 	.byte	0x21
	.zero		1


	//   ....[37]....
        /*034c*/ 	.word	0x00001d20
        /*0350*/ 	.word	0x000000ff
        /*0354*/ 	.word	0x00000028
        /*0358*/ 	.short	0x010a
        /*035a*/ 	.byte	0x05
	.zero		1


	//   ....[38]....
        /*035c*/ 	.word	0x00001e30
        /*0360*/ 	.word	0x000000ff
        /*0364*/ 	.word	0x00000078
        /*0368*/ 	.short	0x0101
        /*036a*/ 	.byte	0x0d
	.zero		1


	//   ....[39]....
        /*036c*/ 	.word	0x00001e50
        /*0370*/ 	.word	0x000000ff
        /*0374*/ 	.word	0x00000028
        /*0378*/ 	.short	0x010a
        /*037a*/ 	.byte	0x04
	.zero		1


	//   ....[40]....
        /*037c*/ 	.word	0x00001ed0
        /*0380*/ 	.word	0x000000ff
        /*0384*/ 	.word	0x00000028
        /*0388*/ 	.short	0x010a
        /*038a*/ 	.byte	0x11
	.zero		1


	//   ....[41]....
        /*038c*/ 	.word	0x00002070
        /*0390*/ 	.word	0x000000ff
        /*0394*/ 	.word	0x00000028
        /*0398*/ 	.short	0x010a
        /*039a*/ 	.byte	0x05
	.zero		1


	//   ....[42]....
        /*039c*/ 	.word	0x000021b0
        /*03a0*/ 	.word	0x00000003
        /*03a4*/ 	.word	0x00000080
        /*03a8*/ 	.short	0x010a
        /*03aa*/ 	.byte	0xff
	.zero		1


	//   ....[43]....
        /*03ac*/ 	.word	0x00002300
        /*03b0*/ 	.word	0x00000000
        /*03b4*/ 	.word	0x00000000
        /*03b8*/ 	.short	0x0101
        /*03ba*/ 	.byte	0xff
	.zero		1


	//   ....[44]....
        /*03bc*/ 	.word	0x000028a0
        /*03c0*/ 	.word	0x000000ff
        /*03c4*/ 	.word	0x00000000
        /*03c8*/ 	.short	0x010a
        /*03ca*/ 	.byte	0x04
	.zero		1


	//   ....[45]....
        /*03cc*/ 	.word	0x00002930
        /*03d0*/ 	.word	0x000000ff
        /*03d4*/ 	.word	0x00000000
        /*03d8*/ 	.short	0x010a
        /*03da*/ 	.byte	0x05
	.zero		1


	//   ....[46]....
        /*03dc*/ 	.word	0x000029c0
        /*03e0*/ 	.word	0x000000ff
        /*03e4*/ 	.word	0x00000000
        /*03e8*/ 	.short	0x010a
        /*03ea*/ 	.byte	0x05
	.zero		1


	//   ....[47]....
        /*03ec*/ 	.word	0x00002a50
        /*03f0*/ 	.word	0x000000ff
        /*03f4*/ 	.word	0x00000000
        /*03f8*/ 	.short	0x010a
        /*03fa*/ 	.byte	0x05
	.zero		1


	//   ....[48]....
        /*03fc*/ 	.word	0x00002af0
        /*0400*/ 	.word	0x00000000
        /*0404*/ 	.word	0x00000000
        /*0408*/ 	.short	0x010a
        /*040a*/ 	.byte	0xff
	.zero		1


	//   ....[49]....
        /*040c*/ 	.word	0x00002c10
        /*0410*/ 	.word	0x00000002
        /*0414*/ 	.word	0x000000e0
        /*0418*/ 	.short	0x010a
        /*041a*/ 	.byte	0xff
	.zero		1


	//   ....[50]....
        /*041c*/ 	.word	0x00002c70
        /*0420*/ 	.word	0x00000004
        /*0424*/ 	.word	0x00000000
        /*0428*/ 	.short	0x0101
        /*042a*/ 	.byte	0xff
	.zero		1


	//   ....[51]....
        /*042c*/ 	.word	0x00002c90
        /*0430*/ 	.word	0x000000ff
        /*0434*/ 	.word	0x00000090
        /*0438*/ 	.short	0x010a
        /*043a*/ 	.byte	0x04
	.zero		1


	//   ....[52]....
        /*043c*/ 	.word	0x00002db0
        /*0440*/ 	.word	0x00000002
        /*0444*/ 	.word	0x00000080
        /*0448*/ 	.short	0x010a
        /*044a*/ 	.byte	0xff
	.zero		1


	//   ....[53]....
        /*044c*/ 	.word	0x00002ec0
        /*0450*/ 	.word	0x00000002
        /*0454*/ 	.word	0x00000000
        /*0458*/ 	.short	0x0101
        /*045a*/ 	.byte	0xff
	.zero		1


	//   ....[54]....
        /*045c*/ 	.word	0x00002f50
        /*0460*/ 	.word	0x000000ff
        /*0464*/ 	.word	0x00000090
        /*0468*/ 	.short	0x0106
        /*046a*/ 	.byte	0x04
	.zero		1


	//   ....[55]....
        /*046c*/ 	.word	0x00002f70
        /*0470*/ 	.word	0x000000ff
        /*0474*/ 	.word	0x00000090
        /*0478*/ 	.short	0x010a
        /*047a*/ 	.byte	0x04
	.zero		1


	//   ....[56]....
        /*047c*/ 	.word	0x00003000
        /*0480*/ 	.word	0x000000ff
        /*0484*/ 	.word	0x00000090
        /*0488*/ 	.short	0x0106
        /*048a*/ 	.byte	0x07
	.zero		1


	//   ....[57]....
        /*048c*/ 	.word	0x00003040
        /*0490*/ 	.word	0x00000000
        /*0494*/ 	.word	0x00000090
        /*0498*/ 	.short	0x010a
        /*049a*/ 	.byte	0xff
	.zero		1


	//   ....[58]....
        /*049c*/ 	.word	0x00003280
        /*04a0*/ 	.word	0x000000ff
        /*04a4*/ 	.word	0x00000008
        /*04a8*/ 	.short	0x010a
        /*04aa*/ 	.byte	0x05
	.zero		1


	//   ....[59]....
        /*04ac*/ 	.word	0x000032a0
        /*04b0*/ 	.word	0x000000ff
        /*04b4*/ 	.word	0x00000008
        /*04b8*/ 	.short	0x010a
        /*04ba*/ 	.byte	0x05
	.zero		1


	//   ....[60]....
        /*04bc*/ 	.word	0x00003430
        /*04c0*/ 	.word	0x000000ff
        /*04c4*/ 	.word	0x00000008
        /*04c8*/ 	.short	0x010a
        /*04ca*/ 	.byte	0x05
	.zero		1


	//   ....[61]....
        /*04cc*/ 	.word	0x00003450
        /*04d0*/ 	.word	0x000000ff
        /*04d4*/ 	.word	0x00000008
        /*04d8*/ 	.short	0x010a
        /*04da*/ 	.byte	0x05
	.zero		1


	//   ....[62]....
        /*04dc*/ 	.word	0x00003510
        /*04e0*/ 	.word	0x000000ff
        /*04e4*/ 	.word	0x00000000
        /*04e8*/ 	.short	0x0101
        /*04ea*/ 	.byte	0x04
	.zero		1


	//   ....[63]....
        /*04ec*/ 	.word	0x00003850
        /*04f0*/ 	.word	0x00000000
        /*04f4*/ 	.word	0x00000080
        /*04f8*/ 	.short	0x010a
        /*04fa*/ 	.byte	0xff
	.zero		1


	//   ....[64]....
        /*04fc*/ 	.word	0x00003910
        /*0500*/ 	.word	0x00000000
        /*0504*/ 	.word	0x00000000
        /*0508*/ 	.short	0x0101
        /*050a*/ 	.byte	0xff
	.zero		1


	//   ....[65]....
        /*050c*/ 	.word	0x000039d0
        /*0510*/ 	.word	0x000000ff
        /*0514*/ 	.word	0x00000000
        /*0518*/ 	.short	0x010a
        /*051a*/ 	.byte	0x04
	.zero		1


	//   ....[66]....
        /*051c*/ 	.word	0x000039e0
        /*0520*/ 	.word	0x000000ff
        /*0524*/ 	.word	0x000000c0
        /*0528*/ 	.short	0x010a
        /*052a*/ 	.byte	0x1f
	.zero		1


	//   ....[67]....
        /*052c*/ 	.word	0x00003a90
        /*0530*/ 	.word	0x000000ff
        /*0534*/ 	.word	0x00000000
        /*0538*/ 	.short	0x010a
        /*053a*/ 	.byte	0x05
	.zero		1


	//   ....[68]....
        /*053c*/ 	.word	0x00003bc0
        /*0540*/ 	.word	0x000000ff
        /*0544*/ 	.word	0x00000000
        /*0548*/ 	.short	0x010a
        /*054a*/ 	.byte	0x04
	.zero		1


	//   ....[69]....
        /*054c*/ 	.word	0x00003ec0
        /*0550*/ 	.word	0x000000ff
        /*0554*/ 	.word	0x00000000
        /*0558*/ 	.short	0x010a
        /*055a*/ 	.byte	0x04
	.zero		1


	//   ....[70]....
        /*055c*/ 	.word	0x00003f50
        /*0560*/ 	.word	0x000000ff
        /*0564*/ 	.word	0x00000000
        /*0568*/ 	.short	0x010a
        /*056a*/ 	.byte	0x05
	.zero		1


	//   ....[71]....
        /*056c*/ 	.word	0x00003fe0
        /*0570*/ 	.word	0x000000ff
        /*0574*/ 	.word	0x00000000
        /*0578*/ 	.short	0x010a
        /*057a*/ 	.byte	0x05
	.zero		1


	//   ....[72]....
        /*057c*/ 	.word	0x00004080
        /*0580*/ 	.word	0x00000000
        /*0584*/ 	.word	0x00000000
        /*0588*/ 	.short	0x010a
        /*058a*/ 	.byte	0xff
	.zero		1


	//   ....[73]....
        /*058c*/ 	.word	0x000040c0
        /*0590*/ 	.word	0x00000000
        /*0594*/ 	.word	0x00000000
        /*0598*/ 	.short	0x010a
        /*059a*/ 	.byte	0xff
	.zero		1


	//   ....[74]....
        /*059c*/ 	.word	0x00004130
        /*05a0*/ 	.word	0x000000ff
        /*05a4*/ 	.word	0x00000000
        /*05a8*/ 	.short	0x0101
        /*05aa*/ 	.byte	0x04
	.zero		1


	//   ....[75]....
        /*05ac*/ 	.word	0x00004170
        /*05b0*/ 	.word	0x000000ff
        /*05b4*/ 	.word	0x00000100
        /*05b8*/ 	.short	0x010a
        /*05ba*/ 	.byte	0x1a
	.zero		1


	//   ....[76]....
        /*05bc*/ 	.word	0x000041c0
        /*05c0*/ 	.word	0x000000ff
        /*05c4*/ 	.word	0x00000000
        /*05c8*/ 	.short	0x0101
        /*05ca*/ 	.byte	0x04
	.zero		1


	//   ....[77]....
        /*05cc*/ 	.word	0x00004650
        /*05d0*/ 	.word	0x0000000c
        /*05d4*/ 	.word	0x00000080
        /*05d8*/ 	.short	0x010a
        /*05da*/ 	.byte	0xff
	.zero		1


	//   ....[78]....
        /*05dc*/ 	.word	0x000047c0
        /*05e0*/ 	.word	0x00000000
        /*05e4*/ 	.word	0x00000000
        /*05e8*/ 	.short	0x0101
        /*05ea*/ 	.byte	0xff
	.zero		1


	//   ....[79]....
        /*05ec*/ 	.word	0x00004c50
        /*05f0*/ 	.word	0x000000ff
        /*05f4*/ 	.word	0x00000078
        /*05f8*/ 	.short	0x010a
        /*05fa*/ 	.byte	0x15
	.zero		1


	//   ....[80]....
        /*05fc*/ 	.word	0x00004dd0
        /*0600*/ 	.word	0x000000ff
        /*0604*/ 	.word	0x00000060
        /*0608*/ 	.short	0x010a
        /*060a*/ 	.byte	0x15
	.zero		1


	//   ....[81]....
        /*060c*/ 	.word	0x00004f40
        /*0610*/ 	.word	0x000000ff
        /*0614*/ 	.word	0x00000050
        /*0618*/ 	.short	0x010b
        /*061a*/ 	.byte	0x15
	.zero		1


	//   ....[82]....
        /*061c*/ 	.word	0x00004f50
        /*0620*/ 	.word	0x000000ff
        /*0624*/ 	.word	0x00000000
        /*0628*/ 	.short	0x0101
        /*062a*/ 	.byte	0x22
	.zero		1


	//   ....[83]....
        /*062c*/ 	.word	0x00004f60
        /*0630*/ 	.word	0x000000ff
        /*0634*/ 	.word	0x00000068
        /*0638*/ 	.short	0x010a
        /*063a*/ 	.byte	0x15
	.zero		1


	//   ....[84]....
        /*063c*/ 	.word	0x00005140
        /*0640*/ 	.word	0x000000ff
        /*0644*/ 	.word	0x00000058
        /*0648*/ 	.short	0x010b
        /*064a*/ 	.byte	0x15
	.zero		1


	//   ....[85]....
        /*064c*/ 	.word	0x00005150
        /*0650*/ 	.word	0x000000ff
        /*0654*/ 	.word	0x00000000
        /*0658*/ 	.short	0x0101
        /*065a*/ 	.byte	0x21
	.zero		1


	//   ....[86]....
        /*065c*/ 	.word	0x00005180
        /*0660*/ 	.word	0x000000ff
        /*0664*/ 	.word	0x00000060
        /*0668*/ 	.short	0x010a
        /*066a*/ 	.byte	0x15
	.zero		1


	//   ....[87]....
        /*066c*/ 	.word	0x000051c0
        /*0670*/ 	.word	0x00000000
        /*0674*/ 	.word	0x00000068
        /*0678*/ 	.short	0x010a
        /*067a*/ 	.byte	0xff
	.zero		1


	//   ....[88]....
        /*067c*/ 	.word	0x000054d0
        /*0680*/ 	.word	0x00000003
        /*0684*/ 	.word	0x00000080
        /*0688*/ 	.short	0x010a
        /*068a*/ 	.byte	0xff
	.zero		1


	//   ....[89]....
        /*068c*/ 	.word	0x00005650
        /*0690*/ 	.word	0x00000000
        /*0694*/ 	.word	0x00000000
        /*0698*/ 	.short	0x0101
        /*069a*/ 	.byte	0xff
	.zero		1


	//   ....[90]....
        /*069c*/ 	.word	0x000061a0
        /*06a0*/ 	.word	0x00000003
        /*06a4*/ 	.word	0x00000050
        /*06a8*/ 	.short	0x010a
        /*06aa*/ 	.byte	0xff
	.zero		1


	//   ....[91]....
        /*06ac*/ 	.word	0x000061e0
        /*06b0*/ 	.word	0x000000a1
        /*06b4*/ 	.word	0x000000a0
        /*06b8*/ 	.short	0x010a
        /*06ba*/ 	.byte	0xff
	.zero		1


	//   ....[92]....
        /*06bc*/ 	.word	0x00006320
        /*06c0*/ 	.word	0x00000003
        /*06c4*/ 	.word	0x00000050
        /*06c8*/ 	.short	0x010a
        /*06ca*/ 	.byte	0xff
	.zero		1


	//   ....[93]....
        /*06cc*/ 	.word	0x00006450
        /*06d0*/ 	.word	0x00000000
        /*06d4*/ 	.word	0x00000000
        /*06d8*/ 	.short	0x0101
        /*06da*/ 	.byte	0xff
	.zero		1


	//   ....[94]....
        /*06dc*/ 	.word	0x000064d0
        /*06e0*/ 	.word	0x000000a1
        /*06e4*/ 	.word	0x000000a0
        /*06e8*/ 	.short	0x010a
        /*06ea*/ 	.byte	0xff
	.zero		1


	//   ....[95]....
        /*06ec*/ 	.word	0x00007880
        /*06f0*/ 	.word	0x000000c5
        /*06f4*/ 	.word	0x00000050
        /*06f8*/ 	.short	0x010a
        /*06fa*/ 	.byte	0xff
	.zero		1


	//   ....[96]....
        /*06fc*/ 	.word	0x00007960
        /*0700*/ 	.word	0x000000c5
        /*0704*/ 	.word	0x00000050
        /*0708*/ 	.short	0x010a
        /*070a*/ 	.byte	0xff
	.zero		1


	//   ....[97]....
        /*070c*/ 	.word	0x00007a90
        /*0710*/ 	.word	0x00000000
        /*0714*/ 	.word	0x00000000
        /*0718*/ 	.short	0x0101
        /*071a*/ 	.byte	0xff
	.zero		1


	//   ....[98]....
        /*071c*/ 	.word	0x00007ec0
        /*0720*/ 	.word	0x000000a1
        /*0724*/ 	.word	0x00000000
        /*0728*/ 	.short	0x0101
        /*072a*/ 	.byte	0xff
	.zero		1


	//   ....[99]....
        /*072c*/ 	.word	0x00008f20
        /*0730*/ 	.word	0x00000000
        /*0734*/ 	.word	0x000000f0
        /*0738*/ 	.short	0x010a
        /*073a*/ 	.byte	0xff
	.zero		1


	//   ....[100]....
        /*073c*/ 	.word	0x00008f80
        /*0740*/ 	.word	0x00000000
        /*0744*/ 	.word	0x00000028
        /*0748*/ 	.short	0x010a
        /*074a*/ 	.byte	0xff
	.zero		1


	//   ....[101]....
        /*074c*/ 	.word	0x00008fe0
        /*0750*/ 	.word	0x00000000
        /*0754*/ 	.word	0x00000028
        /*0758*/ 	.short	0x010a
        /*075a*/ 	.byte	0xff
	.zero		1


	//   ....[102]....
        /*075c*/ 	.word	0x00009030
        /*0760*/ 	.word	0x00000003
        /*0764*/ 	.word	0x00000080
        /*0768*/ 	.short	0x010a
        /*076a*/ 	.byte	0xff
	.zero		1


	//   ....[103]....
        /*076c*/ 	.word	0x00009090
        /*0770*/ 	.word	0x00000000
        /*0774*/ 	.word	0x00000000
        /*0778*/ 	.short	0x010a
        /*077a*/ 	.byte	0xff
	.zero		1


	//   ....[104]....
        /*077c*/ 	.word	0x000090f0
        /*0780*/ 	.word	0x00000000
        /*0784*/ 	.word	0x00000000
        /*0788*/ 	.short	0x010a
        /*078a*/ 	.byte	0xff
	.zero		1


	//   ....[105]....
        /*078c*/ 	.word	0x00009150
        /*0790*/ 	.word	0x00000000
        /*0794*/ 	.word	0x00000000
        /*0798*/ 	.short	0x010a
        /*079a*/ 	.byte	0xff
	.zero		1


	//   ....[106]....
        /*079c*/ 	.word	0x000091b0
        /*07a0*/ 	.word	0x00000000
        /*07a4*/ 	.word	0x00000000
        /*07a8*/ 	.short	0x010a
        /*07aa*/ 	.byte	0xff
	.zero		1


	//   ....[107]....
        /*07ac*/ 	.word	0x00009200
        /*07b0*/ 	.word	0x00000002
        /*07b4*/ 	.word	0x000000e0
        /*07b8*/ 	.short	0x010a
        /*07ba*/ 	.byte	0xff
	.zero		1


	//   ....[108]....
        /*07bc*/ 	.word	0x00009260
        /*07c0*/ 	.word	0x00000002
        /*07c4*/ 	.word	0x00000090
        /*07c8*/ 	.short	0x010a
        /*07ca*/ 	.byte	0xff
	.zero		1


	//   ....[109]....
        /*07cc*/ 	.word	0x000092b0
        /*07d0*/ 	.word	0x00000002
        /*07d4*/ 	.word	0x00000080
        /*07d8*/ 	.short	0x010a
        /*07da*/ 	.byte	0xff
	.zero		1


	//   ....[110]....
        /*07dc*/ 	.word	0x00009310
        /*07e0*/ 	.word	0x00000000
        /*07e4*/ 	.word	0x00000090
        /*07e8*/ 	.short	0x010a
        /*07ea*/ 	.byte	0xff
	.zero		1


	//   ....[111]....
        /*07ec*/ 	.word	0x00009370
        /*07f0*/ 	.word	0x00000000
        /*07f4*/ 	.word	0x00000008
        /*07f8*/ 	.short	0x010a
        /*07fa*/ 	.byte	0xff
	.zero		1


	//   ....[112]....
        /*07fc*/ 	.word	0x00009460
        /*0800*/ 	.word	0x00000000
        /*0804*/ 	.word	0x00000008
        /*0808*/ 	.short	0x010a
        /*080a*/ 	.byte	0xff
	.zero		1


	//   ....[113]....
        /*080c*/ 	.word	0x000094b0
        /*0810*/ 	.word	0x00000000
        /*0814*/ 	.word	0x00000080
        /*0818*/ 	.short	0x010a
        /*081a*/ 	.byte	0xff
	.zero		1


	//   ....[114]....
        /*081c*/ 	.word	0x00009510
        /*0820*/ 	.word	0x00000000
        /*0824*/ 	.word	0x000000c0
        /*0828*/ 	.short	0x010a
        /*082a*/ 	.byte	0xff
	.zero		1


	//   ....[115]....
        /*082c*/ 	.word	0x00009570
        /*0830*/ 	.word	0x00000000
        /*0834*/ 	.word	0x00000000
        /*0838*/ 	.short	0x010a
        /*083a*/ 	.byte	0xff
	.zero		1


	//   ....[116]....
        /*083c*/ 	.word	0x000095d0
        /*0840*/ 	.word	0x00000000
        /*0844*/ 	.word	0x00000000
        /*0848*/ 	.short	0x010a
        /*084a*/ 	.byte	0xff
	.zero		1


	//   ....[117]....
        /*084c*/ 	.word	0x00009630
        /*0850*/ 	.word	0x00000000
        /*0854*/ 	.word	0x00000000
        /*0858*/ 	.short	0x010a
        /*085a*/ 	.byte	0xff
	.zero		1


	//   ....[118]....
        /*085c*/ 	.word	0x00009690
        /*0860*/ 	.word	0x00000000
        /*0864*/ 	.word	0x00000000
        /*0868*/ 	.short	0x010a
        /*086a*/ 	.byte	0xff
	.zero		1


	//   ....[119]....
        /*086c*/ 	.word	0x000096f0
        /*0870*/ 	.word	0x00000000
        /*0874*/ 	.word	0x00000100
        /*0878*/ 	.short	0x010a
        /*087a*/ 	.byte	0xff
	.zero		1


	//   ....[120]....
        /*087c*/ 	.word	0x00009740
        /*0880*/ 	.word	0x0000000c
        /*0884*/ 	.word	0x00000080
        /*0888*/ 	.short	0x010a
        /*088a*/ 	.byte	0xff
	.zero		1


	//   ....[121]....
        /*088c*/ 	.word	0x000097a0
        /*0890*/ 	.word	0x00000000
        /*0894*/ 	.word	0x00000078
        /*0898*/ 	.short	0x010a
        /*089a*/ 	.byte	0xff
	.zero		1


	//   ....[122]....
        /*089c*/ 	.word	0x00009800
        /*08a0*/ 	.word	0x00000000
        /*08a4*/ 	.word	0x00000060
        /*08a8*/ 	.short	0x010a
        /*08aa*/ 	.byte	0xff
	.zero		1


	//   ....[123]....
        /*08ac*/ 	.word	0x00009860
        /*08b0*/ 	.word	0x00000000
        /*08b4*/ 	.word	0x00000068
        /*08b8*/ 	.short	0x010a
        /*08ba*/ 	.byte	0xff
	.zero		1


	//   ....[124]....
        /*08bc*/ 	.word	0x000098c0
        /*08c0*/ 	.word	0x00000000
        /*08c4*/ 	.word	0x00000060
        /*08c8*/ 	.short	0x010a
        /*08ca*/ 	.byte	0xff
	.zero		1


	//   ....[125]....
        /*08cc*/ 	.word	0x00009910
        /*08d0*/ 	.word	0x00000003
        /*08d4*/ 	.word	0x00000080
        /*08d8*/ 	.short	0x010a
        /*08da*/ 	.byte	0xff
	.zero		1


	//   ....[126]....
        /*08dc*/ 	.word	0x00009960
        /*08e0*/ 	.word	0x00000003
        /*08e4*/ 	.word	0x00000050
        /*08e8*/ 	.short	0x010a
        /*08ea*/ 	.byte	0xff
	.zero		1


	//   ....[127]....
        /*08ec*/ 	.word	0x000099b0
        /*08f0*/ 	.word	0x000000a1
        /*08f4*/ 	.word	0x000000a0
        /*08f8*/ 	.short	0x010a
        /*08fa*/ 	.byte	0xff
	.zero		1


	//   ....[128]....
        /*08fc*/ 	.word	0x00009a00
        /*0900*/ 	.word	0x000000c5
        /*0904*/ 	.word	0x00000050
        /*0908*/ 	.short	0x010a
        /*090a*/ 	.byte	0xff
	.zero		1


	//----- nvinfo : EIATTR_NUM_MBARRIERS
	.align		4
.L_47:
        /*090c*/ 	.byte	0x03, 0x38
        /*090e*/ 	.short	0x0021


	//----- nvinfo : EIATTR_EXIT_INSTR_OFFSETS
	.align		4
        /*0910*/ 	.byte	0x04, 0x1c
        /*0912*/ 	.short	(.L_49 - .L_48)


	//   ....[0]....
.L_48:
        /*0914*/ 	.word	0x00002b20


	//   ....[1]....
        /*0918*/ 	.word	0x00003010


	//   ....[2]....
        /*091c*/ 	.word	0x00003070


	//   ....[3]....
        /*0920*/ 	.word	0x000043f0


	//   ....[4]....
        /*0924*/ 	.word	0x000051f0


	//   ....[5]....
        /*0928*/ 	.word	0x00005230


	//   ....[6]....
        /*092c*/ 	.word	0x00008f10


	//----- nvinfo : EIATTR_MAX_THREADS
	.align		4
.L_49:
        /*0930*/ 	.byte	0x04, 0x05
        /*0932*/ 	.short	(.L_51 - .L_50)
.L_50:
        /*0934*/ 	.word	0x00000100
        /*0938*/ 	.word	0x00000001
        /*093c*/ 	.word	0x00000001


	//----- nvinfo : EIATTR_CRS_STACK_SIZE
	.align		4
.L_51:
        /*0940*/ 	.byte	0x04, 0x1e
        /*0942*/ 	.short	(.L_53 - .L_52)
.L_52:
        /*0944*/ 	.word	0x00000000


	//----- nvinfo : EIATTR_CBANK_PARAM_SIZE
	.align		4
.L_53:
        /*0948*/ 	.byte	0x03, 0x19
        /*094a*/ 	.short	0x0800


	//----- nvinfo : EIATTR_PARAM_CBANK
	.align		4
        /*094c*/ 	.byte	0x04, 0x0a
        /*094e*/ 	.short	(.L_55 - .L_54)
	.align		4
.L_54:
        /*0950*/ 	.word	index@(.nv.constant0._ZN7cutlass13device_kernelINS_4gemm6kernel13GemmUniversalIN4cute5tupleIJiiiiEEENS1_10collective13CollectiveMmaINS1_35MainloopSm100TmaUmmaWarpSpecializedILi5ELi2ELi4ENS5_IJNS4_1CILi2EEESB_NSA_ILi1EEEEEEEENS5_IJNSA_ILi256EEENSA_ILi128EEESG_EEENS_12float_e5m2_tENS5_IJlSC_lEEESI_SJ_NS4_8TiledMMAINS4_8MMA_AtomIJNS4_10MMA_TraitsINS4_25SM100_MMA_F8F6F4_2x1SM_SSEJSI_SI_fSF_SG_NS4_17integral_constantINS4_4UMMA5MajorELSQ_0EEESR_NSO_INSP_7ScaleInELSS_0EEEST_EEEEEENS4_6LayoutINS5_IJSC_SC_SC_EEENS5_IJNSA_ILi0EEESY_SY_EEEEENS5_IJNS4_10UnderscoreES11_S11_EEEEENS4_28SM100_TMA_2SM_LOAD_MULTICASTENS4_14ComposedLayoutINS4_7SwizzleILi3ELi4ELi3EEENS4_18smem_ptr_flag_bitsILi8EEENSW_INS5_IJNSA_ILi8EEESG_EEENS5_IJSG_SC_EEEEEEEvNS4_8identityENS4_18SM100_TMA_2SM_LOADES1E_vS1F_EENS_8epilogue10collective18CollectiveEpilogueINS1I_23Sm100TmaWarpSpecializedILi2ELi2ELi64ELb0ELb0EEEJNS5_IJSG_SG_SG_EEENS5_IJNSW_ISG_SC_EENSW_INSA_ILi64EEESC_EEEEESI_SJ_SI_SJ_NS1I_6fusion15FusionCallbacksIS1M_NS1S_17LinearCombinationISI_fSI_fLNS_15FloatRoundStyleE2EEES1N_S1R_JEEENS4_5SM1004TMEM4LOAD26SM100_TMEM_LOAD_32dp32b64xENS4_13SM90_TMA_LOADENS15_INS16_ILi2ELi4ELi3EEES19_NSW_INS5_IJS1A_S1P_EEENS5_IJS1P_SC_EEEEEEENS4_39AutoVectorizingCopyWithAssumedAlignmentILi128EEENS4_14SM90_TMA_STOREES27_S29_S29_EEEvvEEEEvNT_6ParamsE)
        /*0954*/ 	.short	0x0380
        /*0956*/ 	.short	0x0800


	//----- nvinfo : EIATTR_SW_WAR
	.align		4
.L_55:
        /*0958*/ 	.byte	0x04, 0x36
        /*095a*/ 	.short	(.L_57 - .L_56)
.L_56:
        /*095c*/ 	.word	0x00000008
.L_57:


//--------------------- .nv.callgraph             --------------------------
	.section	.nv.callgraph,"",@"SHT_CUDA_CALLGRAPH"
	.align	4
	.sectionentsize	8
	.align		4
        /*0000*/ 	.word	0x00000000
	.align		4
        /*0004*/ 	.word	0xffffffff
	.align		4
        /*0008*/ 	.word	index@(_ZN7cutlass13device_kernelINS_4gemm6kernel13GemmUniversalIN4cute5tupleIJiiiiEEENS1_10collective13CollectiveMmaINS1_35MainloopSm100TmaUmmaWarpSpecializedILi5ELi2ELi4ENS5_IJNS4_1CILi2EEESB_NSA_ILi1EEEEEEEENS5_IJNSA_ILi256EEENSA_ILi128EEESG_EEENS_12float_e5m2_tENS5_IJlSC_lEEESI_SJ_NS4_8TiledMMAINS4_8MMA_AtomIJNS4_10MMA_TraitsINS4_25SM100_MMA_F8F6F4_2x1SM_SSEJSI_SI_fSF_SG_NS4_17integral_constantINS4_4UMMA5MajorELSQ_0EEESR_NSO_INSP_7ScaleInELSS_0EEEST_EEEEEENS4_6LayoutINS5_IJSC_SC_SC_EEENS5_IJNSA_ILi0EEESY_SY_EEEEENS5_IJNS4_10UnderscoreES11_S11_EEEEENS4_28SM100_TMA_2SM_LOAD_MULTICASTENS4_14ComposedLayoutINS4_7SwizzleILi3ELi4ELi3EEENS4_18smem_ptr_flag_bitsILi8EEENSW_INS5_IJNSA_ILi8EEESG_EEENS5_IJSG_SC_EEEEEEEvNS4_8identityENS4_18SM100_TMA_2SM_LOADES1E_vS1F_EENS_8epilogue10collective18CollectiveEpilogueINS1I_23Sm100TmaWarpSpecializedILi2ELi2ELi64ELb0ELb0EEEJNS5_IJSG_SG_SG_EEENS5_IJNSW_ISG_SC_EENSW_INSA_ILi64EEESC_EEEEESI_SJ_SI_SJ_NS1I_6fusion15FusionCallbacksIS1M_NS1S_17LinearCombinationISI_fSI_fLNS_15FloatRoundStyleE2EEES1N_S1R_JEEENS4_5SM1004TMEM4LOAD26SM100_TMEM_LOAD_32dp32b64xENS4_13SM90_TMA_LOADENS15_INS16_ILi2ELi4ELi3EEES19_NSW_INS5_IJS1A_S1P_EEENS5_IJS1P_SC_EEEEEEENS4_39AutoVectorizingCopyWithAssumedAlignmentILi128EEENS4_14SM90_TMA_STOREES27_S29_S29_EEEvvEEEEvNT_6ParamsE)
	.align		4
        /*000c*/ 	.word	index@(__assertfail)
	.align		4
        /*0010*/ 	.word	0x00000000
	.align		4
        /*0014*/ 	.word	0xfffffffe
	.align		4
        /*0018*/ 	.word	0x00000000
	.align		4
        /*001c*/ 	.word	0xfffffffd
	.align		4
        /*0020*/ 	.word	0x00000000
	.align		4
        /*0024*/ 	.word	0xfffffffc


//--------------------- .nv.constant4             --------------------------
	.section	.nv.constant4,"a",@progbits
	.align	8
	.align		8
.nv.constant4:
        /*0000*/ 	.dword	__assertfail
	.align		8
        /*0008*/ 	.dword	__unnamed_1
	.align		8
        /*0010*/ 	.dword	__unnamed_2
	.align		8
        /*0018*/ 	.dword	_ZN40_INTERNAL_84918d27_4_k_cu_0458fa99_101684cuda3std3__45__cpo5beginE
	.align		8
        /*0020*/ 	.dword	_ZN40_INTERNAL_84918d27_4_k_cu_0458fa99_101684cuda3std3__45__cpo3endE
	.align		8
        /*0028*/ 	.dword	_ZN40_INTERNAL_84918d27_4_k_cu_0458fa99_101684cuda3std3__45__cpo6cbeginE
	.align		8
        /*0030*/ 	.dword	_ZN40_INTERNAL_84918d27_4_k_cu_0458fa99_101684cuda3std3__45__cpo4cendE
	.align		8
        /*0038*/ 	.dword	_ZN40_INTERNAL_84918d27_4_k_cu_0458fa99_101684cuda3std3__442_GLOBAL__N__84918d27_4_k_cu_0458fa99_101686ignoreE
	.align		8
        /*0040*/ 	.dword	_ZN40_INTERNAL_84918d27_4_k_cu_0458fa99_101684cuda3std3__419piecewise_constructE
	.align		8
        /*0048*/ 	.dword	_ZN40_INTERNAL_84918d27_4_k_cu_0458fa99_101684cuda3std3__48in_placeE
	.align		8
        /*0050*/ 	.dword	_ZN40_INTERNAL_84918d27_4_k_cu_0458fa99_101684cuda3std6ranges3__45__cpo4swapE
	.align		8
        /*0058*/ 	.dword	_ZN40_INTERNAL_84918d27_4_k_cu_0458fa99_101684cuda3std6ranges3__45__cpo9iter_moveE
	.align		8
        /*0060*/ 	.dword	_ZN40_INTERNAL_84918d27_4_k_cu_0458fa99_101684cute7productE
	.align		8
        /*0068*/ 	.dword	_ZN40_INTERNAL_84918d27_4_k_cu_0458fa99_101684cute1_E
	.align		8
        /*0070*/ 	.dword	$str$25
	.align		8
        /*0078*/ 	.dword	$str$26
	.align		8
        /*0080*/ 	.dword	$str$27
	.align		8
        /*0088*/ 	.dword	$str$28


//--------------------- .text._ZN7cutlass13device_kernelINS_4gemm6kernel13GemmUniversalIN4cute5tupleIJiiiiEEENS1_10collective13CollectiveMmaINS1_35MainloopSm100TmaUmmaWarpSpecializedILi5ELi2ELi4ENS5_IJNS4_1CILi2EEESB_NSA_ILi1EEEEEEEENS5_IJNSA_ILi256EEENSA_ILi128EEESG_EEENS_12float_e5m2_tENS5_IJlSC_lEEESI_SJ_NS4_8TiledMMAINS4_8MMA_AtomIJNS4_10MMA_TraitsINS4_25SM100_MMA_F8F6F4_2x1SM_SSEJSI_SI_fSF_SG_NS4_17integral_constantINS4_4UMMA5MajorELSQ_0EEESR_NSO_INSP_7ScaleInELSS_0EEEST_EEEEEENS4_6LayoutINS5_IJSC_SC_SC_EEENS5_IJNSA_ILi0EEESY_SY_EEEEENS5_IJNS4_10UnderscoreES11_S11_EEEEENS4_28SM100_TMA_2SM_LOAD_MULTICASTENS4_14ComposedLayoutINS4_7SwizzleILi3ELi4ELi3EEENS4_18smem_ptr_flag_bitsILi8EEENSW_INS5_IJNSA_ILi8EEESG_EEENS5_IJSG_SC_EEEEEEEvNS4_8identityENS4_18SM100_TMA_2SM_LOADES1E_vS1F_EENS_8epilogue10collective18CollectiveEpilogueINS1I_23Sm100TmaWarpSpecializedILi2ELi2ELi64ELb0ELb0EEEJNS5_IJSG_SG_SG_EEENS5_IJNSW_ISG_SC_EENSW_INSA_ILi64EEESC_EEEEESI_SJ_SI_SJ_NS1I_6fusion15FusionCallbacksIS1M_NS1S_17LinearCombinationISI_fSI_fLNS_15FloatRoundStyleE2EEES1N_S1R_JEEENS4_5SM1004TMEM4LOAD26SM100_TMEM_LOAD_32dp32b64xENS4_13SM90_TMA_LOADENS15_INS16_ILi2ELi4ELi3EEES19_NSW_INS5_IJS1A_S1P_EEENS5_IJS1P_SC_EEEEEEENS4_39AutoVectorizingCopyWithAssumedAlignmentILi128EEENS4_14SM90_TMA_STOREES27_S29_S29_EEEvvEEEEvNT_6ParamsE --------------------------
	.section	.text._ZN7cutlass13device_kernelINS_4gemm6kernel13GemmUniversalIN4cute5tupleIJiiiiEEENS1_10collective13CollectiveMmaINS1_35MainloopSm100TmaUmmaWarpSpecializedILi5ELi2ELi4ENS5_IJNS4_1CILi2EEESB_NSA_ILi1EEEEEEEENS5_IJNSA_ILi256EEENSA_ILi128EEESG_EEENS_12float_e5m2_tENS5_IJlSC_lEEESI_SJ_NS4_8TiledMMAINS4_8MMA_AtomIJNS4_10MMA_TraitsINS4_25SM100_MMA_F8F6F4_2x1SM_SSEJSI_SI_fSF_SG_NS4_17integral_constantINS4_4UMMA5MajorELSQ_0EEESR_NSO_INSP_7ScaleInELSS_0EEEST_EEEEEENS4_6LayoutINS5_IJSC_SC_SC_EEENS5_IJNSA_ILi0EEESY_SY_EEEEENS5_IJNS4_10UnderscoreES11_S11_EEEEENS4_28SM100_TMA_2SM_LOAD_MULTICASTENS4_14ComposedLayoutINS4_7SwizzleILi3ELi4ELi3EEENS4_18smem_ptr_flag_bitsILi8EEENSW_INS5_IJNSA_ILi8EEESG_EEENS5_IJSG_SC_EEEEEEEvNS4_8identityENS4_18SM100_TMA_2SM_LOADES1E_vS1F_EENS_8epilogue10collective18CollectiveEpilogueINS1I_23Sm100TmaWarpSpecializedILi2ELi2ELi64ELb0ELb0EEEJNS5_IJSG_SG_SG_EEENS5_IJNSW_ISG_SC_EENSW_INSA_ILi64EEESC_EEEEESI_SJ_SI_SJ_NS1I_6fusion15FusionCallbacksIS1M_NS1S_17LinearCombinationISI_fSI_fLNS_15FloatRoundStyleE2EEES1N_S1R_JEEENS4_5SM1004TMEM4LOAD26SM100_TMEM_LOAD_32dp32b64xENS4_13SM90_TMA_LOADENS15_INS16_ILi2ELi4ELi3EEES19_NSW_INS5_IJS1A_S1P_EEENS5_IJS1P_SC_EEEEEEENS4_39AutoVectorizingCopyWithAssumedAlignmentILi128EEENS4_14SM90_TMA_STOREES27_S29_S29_EEEvvEEEEvNT_6ParamsE,"ax",@progbits
	.align	128
.text._ZN7cutlass13device_kernelINS_4gemm6kernel13GemmUniversalIN4cute5tupleIJiiiiEEENS1_10collective13CollectiveMmaINS1_35MainloopSm100TmaUmmaWarpSpecializedILi5ELi2ELi4ENS5_IJNS4_1CILi2EEESB_NSA_ILi1EEEEEEEENS5_IJNSA_ILi256EEENSA_ILi128EEESG_EEENS_12float_e5m2_tENS5_IJlSC_lEEESI_SJ_NS4_8TiledMMAINS4_8MMA_AtomIJNS4_10MMA_TraitsINS4_25SM100_MMA_F8F6F4_2x1SM_SSEJSI_SI_fSF_SG_NS4_17integral_constantINS4_4UMMA5MajorELSQ_0EEESR_NSO_INSP_7ScaleInELSS_0EEEST_EEEEEENS4_6LayoutINS5_IJSC_SC_SC_EEENS5_IJNSA_ILi0EEESY_SY_EEEEENS5_IJNS4_10UnderscoreES11_S11_EEEEENS4_28SM100_TMA_2SM_LOAD_MULTICASTENS4_14ComposedLayoutINS4_7SwizzleILi3ELi4ELi3EEENS4_18smem_ptr_flag_bitsILi8EEENSW_INS5_IJNSA_ILi8EEESG_EEENS5_IJSG_SC_EEEEEEEvNS4_8identityENS4_18SM100_TMA_2SM_LOADES1E_vS1F_EENS_8epilogue10collective18CollectiveEpilogueINS1I_23Sm100TmaWarpSpecializedILi2ELi2ELi64ELb0ELb0EEEJNS5_IJSG_SG_SG_EEENS5_IJNSW_ISG_SC_EENSW_INSA_ILi64EEESC_EEEEESI_SJ_SI_SJ_NS1I_6fusion15FusionCallbacksIS1M_NS1S_17LinearCombinationISI_fSI_fLNS_15FloatRoundStyleE2EEES1N_S1R_JEEENS4_5SM1004TMEM4LOAD26SM100_TMEM_LOAD_32dp32b64xENS4_13SM90_TMA_LOADENS15_INS16_ILi2ELi4ELi3EEES19_NSW_INS5_IJS1A_S1P_EEENS5_IJS1P_SC_EEEEEEENS4_39AutoVectorizingCopyWithAssumedAlignmentILi128EEENS4_14SM90_TMA_STOREES27_S29_S29_EEEvvEEEEvNT_6ParamsE:
        .type           _ZN7cutlass13device_kernelINS_4gemm6kernel13GemmUniversalIN4cute5tupleIJiiiiEEENS1_10collective13CollectiveMmaINS1_35MainloopSm100TmaUmmaWarpSpecializedILi5ELi2ELi4ENS5_IJNS4_1CILi2EEESB_NSA_ILi1EEEEEEEENS5_IJNSA_ILi256EEENSA_ILi128EEESG_EEENS_12float_e5m2_tENS5_IJlSC_lEEESI_SJ_NS4_8TiledMMAINS4_8MMA_AtomIJNS4_10MMA_TraitsINS4_25SM100_MMA_F8F6F4_2x1SM_SSEJSI_SI_fSF_SG_NS4_17integral_constantINS4_4UMMA5MajorELSQ_0EEESR_NSO_INSP_7ScaleInELSS_0EEEST_EEEEEENS4_6LayoutINS5_IJSC_SC_SC_EEENS5_IJNSA_ILi0EEESY_SY_EEEEENS5_IJNS4_10UnderscoreES11_S11_EEEEENS4_28SM100_TMA_2SM_LOAD_MULTICASTENS4_14ComposedLayoutINS4_7SwizzleILi3ELi4ELi3EEENS4_18smem_ptr_flag_bitsILi8EEENSW_INS5_IJNSA_ILi8EEESG_EEENS5_IJSG_SC_EEEEEEEvNS4_8identityENS4_18SM100_TMA_2SM_LOADES1E_vS1F_EENS_8epilogue10collective18CollectiveEpilogueINS1I_23Sm100TmaWarpSpecializedILi2ELi2ELi64ELb0ELb0EEEJNS5_IJSG_SG_SG_EEENS5_IJNSW_ISG_SC_EENSW_INSA_ILi64EEESC_EEEEESI_SJ_SI_SJ_NS1I_6fusion15FusionCallbacksIS1M_NS1S_17LinearCombinationISI_fSI_fLNS_15FloatRoundStyleE2EEES1N_S1R_JEEENS4_5SM1004TMEM4LOAD26SM100_TMEM_LOAD_32dp32b64xENS4_13SM90_TMA_LOADENS15_INS16_ILi2ELi4ELi3EEES19_NSW_INS5_IJS1A_S1P_EEENS5_IJS1P_SC_EEEEEEENS4_39AutoVectorizingCopyWithAssumedAlignmentILi128EEENS4_14SM90_TMA_STOREES27_S29_S29_EEEvvEEEEvNT_6ParamsE,@function
        .size           _ZN7cutlass13device_kernelINS_4gemm6kernel13GemmUniversalIN4cute5tupleIJiiiiEEENS1_10collective13CollectiveMmaINS1_35MainloopSm100TmaUmmaWarpSpecializedILi5ELi2ELi4ENS5_IJNS4_1CILi2EEESB_NSA_ILi1EEEEEEEENS5_IJNSA_ILi256EEENSA_ILi128EEESG_EEENS_12float_e5m2_tENS5_IJlSC_lEEESI_SJ_NS4_8TiledMMAINS4_8MMA_AtomIJNS4_10MMA_TraitsINS4_25SM100_MMA_F8F6F4_2x1SM_SSEJSI_SI_fSF_SG_NS4_17integral_constantINS4_4UMMA5MajorELSQ_0EEESR_NSO_INSP_7ScaleInELSS_0EEEST_EEEEEENS4_6LayoutINS5_IJSC_SC_SC_EEENS5_IJNSA_ILi0EEESY_SY_EEEEENS5_IJNS4_10UnderscoreES11_S11_EEEEENS4_28SM100_TMA_2SM_LOAD_MULTICASTENS4_14ComposedLayoutINS4_7SwizzleILi3ELi4ELi3EEENS4_18smem_ptr_flag_bitsILi8EEENSW_INS5_IJNSA_ILi8EEESG_EEENS5_IJSG_SC_EEEEEEEvNS4_8identityENS4_18SM100_TMA_2SM_LOADES1E_vS1F_EENS_8epilogue10collective18CollectiveEpilogueINS1I_23Sm100TmaWarpSpecializedILi2ELi2ELi64ELb0ELb0EEEJNS5_IJSG_SG_SG_EEENS5_IJNSW_ISG_SC_EENSW_INSA_ILi64EEESC_EEEEESI_SJ_SI_SJ_NS1I_6fusion15FusionCallbacksIS1M_NS1S_17LinearCombinationISI_fSI_fLNS_15FloatRoundStyleE2EEES1N_S1R_JEEENS4_5SM1004TMEM4LOAD26SM100_TMEM_LOAD_32dp32b64xENS4_13SM90_TMA_LOADENS15_INS16_ILi2ELi4ELi3EEES19_NSW_INS5_IJS1A_S1P_EEENS5_IJS1P_SC_EEEEEEENS4_39AutoVectorizingCopyWithAssumedAlignmentILi128EEENS4_14SM90_TMA_STOREES27_S29_S29_EEEvvEEEEvNT_6ParamsE,(.L_x_167 - _ZN7cutlass13device_kernelINS_4gemm6kernel13GemmUniversalIN4cute5tupleIJiiiiEEENS1_10collective13CollectiveMmaINS1_35MainloopSm100TmaUmmaWarpSpecializedILi5ELi2ELi4ENS5_IJNS4_1CILi2EEESB_NSA_ILi1EEEEEEEENS5_IJNSA_ILi256EEENSA_ILi128EEESG_EEENS_12float_e5m2_tENS5_IJlSC_lEEESI_SJ_NS4_8TiledMMAINS4_8MMA_AtomIJNS4_10MMA_TraitsINS4_25SM100_MMA_F8F6F4_2x1SM_SSEJSI_SI_fSF_SG_NS4_17integral_constantINS4_4UMMA5MajorELSQ_0EEESR_NSO_INSP_7ScaleInELSS_0EEEST_EEEEEENS4_6LayoutINS5_IJSC_SC_SC_EEENS5_IJNSA_ILi0EEESY_SY_EEEEENS5_IJNS4_10UnderscoreES11_S11_EEEEENS4_28SM100_TMA_2SM_LOAD_MULTICASTENS4_14ComposedLayoutINS4_7SwizzleILi3ELi4ELi3EEENS4_18smem_ptr_flag_bitsILi8EEENSW_INS5_IJNSA_ILi8EEESG_EEENS5_IJSG_SC_EEEEEEEvNS4_8identityENS4_18SM100_TMA_2SM_LOADES1E_vS1F_EENS_8epilogue10collective18CollectiveEpilogueINS1I_23Sm100TmaWarpSpecializedILi2ELi2ELi64ELb0ELb0EEEJNS5_IJSG_SG_SG_EEENS5_IJNSW_ISG_SC_EENSW_INSA_ILi64EEESC_EEEEESI_SJ_SI_SJ_NS1I_6fusion15FusionCallbacksIS1M_NS1S_17LinearCombinationISI_fSI_fLNS_15FloatRoundStyleE2EEES1N_S1R_JEEENS4_5SM1004TMEM4LOAD26SM100_TMEM_LOAD_32dp32b64xENS4_13SM90_TMA_LOADENS15_INS16_ILi2ELi4ELi3EEES19_NSW_INS5_IJS1A_S1P_EEENS5_IJS1P_SC_EEEEEEENS4_39AutoVectorizingCopyWithAssumedAlignmentILi128EEENS4_14SM90_TMA_STOREES27_S29_S29_EEEvvEEEEvNT_6ParamsE)
        .other          _ZN7cutlass13device_kernelINS_4gemm6kernel13GemmUniversalIN4cute5tupleIJiiiiEEENS1_10collective13CollectiveMmaINS1_35MainloopSm100TmaUmmaWarpSpecializedILi5ELi2ELi4ENS5_IJNS4_1CILi2EEESB_NSA_ILi1EEEEEEEENS5_IJNSA_ILi256EEENSA_ILi128EEESG_EEENS_12float_e5m2_tENS5_IJlSC_lEEESI_SJ_NS4_8TiledMMAINS4_8MMA_AtomIJNS4_10MMA_TraitsINS4_25SM100_MMA_F8F6F4_2x1SM_SSEJSI_SI_fSF_SG_NS4_17integral_constantINS4_4UMMA5MajorELSQ_0EEESR_NSO_INSP_7ScaleInELSS_0EEEST_EEEEEENS4_6LayoutINS5_IJSC_SC_SC_EEENS5_IJNSA_ILi0EEESY_SY_EEEEENS5_IJNS4_10UnderscoreES11_S11_EEEEENS4_28SM100_TMA_2SM_LOAD_MULTICASTENS4_14ComposedLayoutINS4_7SwizzleILi3ELi4ELi3EEENS4_18smem_ptr_flag_bitsILi8EEENSW_INS5_IJNSA_ILi8EEESG_EEENS5_IJSG_SC_EEEEEEEvNS4_8identityENS4_18SM100_TMA_2SM_LOADES1E_vS1F_EENS_8epilogue10collective18CollectiveEpilogueINS1I_23Sm100TmaWarpSpecializedILi2ELi2ELi64ELb0ELb0EEEJNS5_IJSG_SG_SG_EEENS5_IJNSW_ISG_SC_EENSW_INSA_ILi64EEESC_EEEEESI_SJ_SI_SJ_NS1I_6fusion15FusionCallbacksIS1M_NS1S_17LinearCombinationISI_fSI_fLNS_15FloatRoundStyleE2EEES1N_S1R_JEEENS4_5SM1004TMEM4LOAD26SM100_TMEM_LOAD_32dp32b64xENS4_13SM90_TMA_LOADENS15_INS16_ILi2ELi4ELi3EEES19_NSW_INS5_IJS1A_S1P_EEENS5_IJS1P_SC_EEEEEEENS4_39AutoVectorizingCopyWithAssumedAlignmentILi128EEENS4_14SM90_TMA_STOREES27_S29_S29_EEEvvEEEEvNT_6ParamsE,@"STO_CUDA_ENTRY STV_DEFAULT"
_ZN7cutlass13device_kernelINS_4gemm6kernel13GemmUniversalIN4cute5tupleIJiiiiEEENS1_10collective13CollectiveMmaINS1_35MainloopSm100TmaUmmaWarpSpecializedILi5ELi2ELi4ENS5_IJNS4_1CILi2EEESB_NSA_ILi1EEEEEEEENS5_IJNSA_ILi256EEENSA_ILi128EEESG_EEENS_12float_e5m2_tENS5_IJlSC_lEEESI_SJ_NS4_8TiledMMAINS4_8MMA_AtomIJNS4_10MMA_TraitsINS4_25SM100_MMA_F8F6F4_2x1SM_SSEJSI_SI_fSF_SG_NS4_17integral_constantINS4_4UMMA5MajorELSQ_0EEESR_NSO_INSP_7ScaleInELSS_0EEEST_EEEEEENS4_6LayoutINS5_IJSC_SC_SC_EEENS5_IJNSA_ILi0EEESY_SY_EEEEENS5_IJNS4_10UnderscoreES11_S11_EEEEENS4_28SM100_TMA_2SM_LOAD_MULTICASTENS4_14ComposedLayoutINS4_7SwizzleILi3ELi4ELi3EEENS4_18smem_ptr_flag_bitsILi8EEENSW_INS5_IJNSA_ILi8EEESG_EEENS5_IJSG_SC_EEEEEEEvNS4_8identityENS4_18SM100_TMA_2SM_LOADES1E_vS1F_EENS_8epilogue10collective18CollectiveEpilogueINS1I_23Sm100TmaWarpSpecializedILi2ELi2ELi64ELb0ELb0EEEJNS5_IJSG_SG_SG_EEENS5_IJNSW_ISG_SC_EENSW_INSA_ILi64EEESC_EEEEESI_SJ_SI_SJ_NS1I_6fusion15FusionCallbacksIS1M_NS1S_17LinearCombinationISI_fSI_fLNS_15FloatRoundStyleE2EEES1N_S1R_JEEENS4_5SM1004TMEM4LOAD26SM100_TMEM_LOAD_32dp32b64xENS4_13SM90_TMA_LOADENS15_INS16_ILi2ELi4ELi3EEES19_NSW_INS5_IJS1A_S1P_EEENS5_IJS1P_SC_EEEEEEENS4_39AutoVectorizingCopyWithAssumedAlignmentILi128EEENS4_14SM90_TMA_STOREES27_S29_S29_EEEvvEEEEvNT_6ParamsE:
[----:B------:R-:W1:Y:S01]  /*0000*/  LDC R1, c[0x0][0x37c] ;  /* 0x0000df00ff017b82 */ /* 0x000e620000000800 */
[----:B------:R-:W2:Y:S01]  /*0010*/  S2R R170, SR_TID.X ;  /* 0x0000000000aa7919 */ /* 0x000ea20000002100 */
[----:B------:R-:W3:Y:S06]  /*0020*/  LDCU.64 UR8, c[0x0][0x890] ;  /* 0x00011200ff0877ac */ /* 0x000eec0008000a00 */
[----:B------:R-:W4:Y:S01]  /*0030*/  S2UR UR48, SR_CgaCtaId ;  /* 0x00000000003079c3 */ /* 0x000f220000008800 */
[----:B------:R-:W-:Y:S02]  /*0040*/  PRMT R158, RZ, 0x7610, R158 ;  /* 0x00007610ff9e7816 */ /* 0x000fe4000000009e */
[----:B------:R-:W-:Y:S01]  /*0050*/  ELECT P1, URZ, PT ;  /* 0x0000000000ff782f */ /* 0x000fe20003820000 */
[----:B---3--:R-:W-:-:S04]  /*0060*/  UISETP.NE.U32.AND UP0, UPT, UR8, URZ, UPT ;  /* 0x000000ff0800728c */ /* 0x008fc8000bf05070 */
[----:B------:R-:W-:Y:S02]  /*0070*/  UISETP.NE.AND.EX UP0, UPT, UR9, URZ, UPT, UP0 ;  /* 0x000000ff0900728c */ /* 0x000fe4000bf05300 */
[----:B----4-:R-:W-:Y:S02]  /*0080*/  ULOP3.LUT UR46, UR48, 0x1, URZ, 0xc0, !UPT ;  /* 0x00000001302e7892 */ /* 0x010fe4000f8ec0ff */
[----:B------:R-:W-:Y:S01]  /*0090*/  ULOP3.LUT UR45, UR48, 0x1, URZ, 0x3c, !UPT ;  /* 0x00000001302d7892 */ /* 0x000fe2000f8e3cff */
[----:B--2---:R-:W-:-:S05]  /*00a0*/  SHF.R.U32.HI R159, RZ, 0x5, R170 ;  /* 0x00000005ff9f7819 */ /* 0x004fca00000116aa */
[----:B------:R-:W2:Y:S02]  /*00b0*/  SHFL.IDX PT, R0, R159, RZ, 0x1f ;  /* 0x00001fff9f007589 */ /* 0x000ea400000e0000 */
[----:B--2---:R-:W-:Y:S01]  /*00c0*/  R2UR UR13, R0 ;  /* 0x00000000000d72ca */ /* 0x004fe200000e0000 */
[----:B-1----:R-:W-:-:S14]  /*00d0*/  BRA.U UP0, `(.L_x_0) ;  /* 0x0000000100307547 */ /* 0x002fdc000b800000 */
[----:B------:R-:W1:Y:S02]  /*00e0*/  LDCU.64 UR4, c[0x0][0x888] ;  /* 0x00011100ff0477ac */ /* 0x000e640008000a00 */
[----:B-1----:R-:W-:-:S04]  /*00f0*/  UISETP.NE.U32.AND UP0, UPT, UR4, URZ, UPT ;  /* 0x000000ff0400728c */ /* 0x002fc8000bf05070 */
[----:B------:R-:W-:-:S09]  /*0100*/  UISETP.NE.AND.EX UP0, UPT, UR5, URZ, UPT, UP0 ;  /* 0x000000ff0500728c */ /* 0x000fd2000bf05300 */
[----:B------:R-:W-:Y:S05]  /*0110*/  BRA.U !UP0, `(.L_x_1) ;  /* 0x0000000108147547 */ /* 0x000fea000b800000 */
[----:B------:R-:W1:Y:S01]  /*0120*/  LDC.64 R2, c[0x0][0x888] ;  /* 0x00022200ff027b82 */ /* 0x000e620000000a00 */
[----:B------:R-:W1:Y:S02]  /*0130*/  LDCU.64 UR4, c[0x0][0x358] ;  /* 0x00006b00ff0477ac */ /* 0x000e640008000a00 */
[----:B-1----:R1:W5:Y:S01]  /*0140*/  LDG.E R73, desc[UR4][R2.64] ;  /* 0x0000000402497981 */ /* 0x002362000c1e1900 */
[----:B------:R-:W-:Y:S01]  /*0150*/  HFMA2 R158, -RZ, RZ, 0, 5.9604644775390625e-08 ;  /* 0x00000001ff9e7431 */ /* 0x000fe200000001ff */
[----:B------:R-:W-:Y:S05]  /*0160*/  BRA `(.L_x_0) ;  /* 0x00000000000c7947 */ /* 0x000fea0003800000 */
.L_x_1:
[----:B------:R-:W1:Y:S01]  /*0170*/  LDCU UR4, c[0x0][0x880] ;  /* 0x00011000ff0477ac */ /* 0x000e620008000800 */
[----:B------:R-:W-:Y:S01]  /*0180*/  HFMA2 R158, -RZ, RZ, 0, 5.9604644775390625e-08 ;  /* 0x00000001ff9e7431 */ /* 0x000fe200000001ff */
[----:B-1----:R-:W-:-:S07]  /*0190*/  MOV R73, UR4 ;  /* 0x0000000400497c02 */ /* 0x002fce0008000f00 */
.L_x_0:
[----:B------:R-:W2:Y:S02]  /*01a0*/  LDCU.64 UR4, c[0x0][0x8b0] ;  /* 0x00011600ff0477ac */ /* 0x000ea40008000a00 */
[----:B--2---:R-:W-:-:S04]  /*01b0*/  UISETP.NE.U32.AND UP0, UPT, UR4, URZ, UPT ;  /* 0x000000ff0400728c */ /* 0x004fc8000bf05070 */
[----:B------:R-:W-:-:S09]  /*01c0*/  UISETP.NE.AND.EX UP0, UPT, UR5, URZ, UPT, UP0 ;  /* 0x000000ff0500728c */ /* 0x000fd2000bf05300 */
[----:B------:R-:W-:Y:S05]  /*01d0*/  BRA.U UP0, `(.L_x_2) ;  /* 0x0000000100287547 */ /* 0x000fea000b800000 */
[----:B------:R-:W2:Y:S02]  /*01e0*/  LDCU.64 UR4, c[0x0][0x8a8] ;  /* 0x00011500ff0477ac */ /* 0x000ea40008000a00 */
[----:B--2---:R-:W-:-:S04]  /*01f0*/  UISETP.NE.U32.AND UP0, UPT, UR4, URZ, UPT ;  /* 0x000000ff0400728c */ /* 0x004fc8000bf05070 */
[----:B------:R-:W-:-:S09]  /*0200*/  UISETP.NE.AND.EX UP0, UPT, UR5, URZ, UPT, UP0 ;  /* 0x000000ff0500728c */ /* 0x000fd2000bf05300 */
[----:B------:R-:W-:Y:S05]  /*0210*/  BRA.U !UP0, `(.L_x_3) ;  /* 0x0000000108107547 */ /* 0x000fea000b800000 */
[----:B------:R-:W2:Y:S01]  /*0220*/  LDC.64 R70, c[0x0][0x8a8] ;  /* 0x00022a00ff467b82 */ /* 0x000ea20000000a00 */
[----:B------:R-:W2:Y:S02]  /*0230*/  LDCU.64 UR4, c[0x0][0x358] ;  /* 0x00006b00ff0477ac */ /* 0x000ea40008000a00 */
[----:B--2---:R2:W5:Y:S01]  /*0240*/  LDG.E R70, desc[UR4][R70.64] ;  /* 0x0000000446467981 */ /* 0x004562000c1e1900 */
[----:B------:R-:W-:Y:S05]  /*0250*/  BRA `(.L_x_2) ;  /* 0x0000000000087947 */ /* 0x000fea0003800000 */
.L_x_3:
[----:B------:R-:W2:Y:S02]  /*0260*/  LDCU UR4, c[0x0][0x8a0] ;  /* 0x00011400ff0477ac */ /* 0x000ea40008000800 */
[----:B--2---:R-:W-:Y:S02]  /*0270*/  MOV R70, UR4 ;  /* 0x0000000400467c02 */ /* 0x004fe40008000f00 */
.L_x_2:
[----:B------:R-:W-:Y:S01]  /*0280*/  IMAD.U32 R0, RZ, RZ, UR13 ;  /* 0x0000000dff007e24 */ /* 0x000fe2000f8e00ff */
[----:B------:R-:W-:Y:S04]  /*0290*/  BSSY.RECONVERGENT B0, `(.L_x_4) ;  /* 0x000000c000007945 */ /* 0x000fe80003800200 */
[C---:B------:R-:W-:Y:S02]  /*02a0*/  ISETP.NE.OR P2, PT, R0.reuse, 0x1, !P1 ;  /* 0x000000010000780c */ /* 0x040fe40004f45670 */
[----:B------:R-:W-:-:S11]  /*02b0*/  ISETP.NE.OR P0, PT, R0, 0x3, !P1 ;  /* 0x000000030000780c */ /* 0x000fd60004f05670 */
[----:B------:R-:W-:Y:S05]  /*02c0*/  @P2 BRA `(.L_x_5) ;  /* 0x0000000000202947 */ /* 0x000fea0003800000 */
[----:B------:R-:W3:Y:S02]  /*02d0*/  LDCU.64 UR4, c[0x0][0x348] ;  /* 0x00006900ff0477ac */ /* 0x000ee40008000a00 */
[----:B---3--:R-:W-:Y:S02]  /*02e0*/  UIADD3 UR6, UP1, UPT, UR4, 0x80, URZ ;  /* 0x0000008004067890 */ /* 0x008fe4000ff3e0ff */
[----:B------:R-:W-:Y:S02]  /*02f0*/  UIADD3 UR4, UP0, UPT, UR4, 0x180, URZ ;  /* 0x0000018004047890 */ /* 0x000fe4000ff1e0ff */
[----:B------:R-:W-:Y:S02]  /*0300*/  UIADD3.X UR7, UPT, UPT, URZ, UR5, URZ, UP1, !UPT ;  /* 0x00000005ff077290 */ /* 0x000fe40008ffe4ff */
[----:B------:R-:W-:-:S07]  /*0310*/  UIADD3.X UR5, UPT, UPT, URZ, UR5, URZ, UP0, !UPT ;  /* 0x00000005ff057290 */ /* 0x000fce00087fe4ff */
[----:B------:R3:W-:Y:S02]  /*0320*/  UTMACCTL.PF [UR6] ;  /* 0x00000000060079b9 */ /* 0x0007e40008040000 */
[----:B------:R3:W-:Y:S02]  /*0330*/  UTMACCTL.PF [UR4] ;  /* 0x00000000040079b9 */ /* 0x0007e40008040000 */
[----:B---3--:R-:W-:Y:S01]  /*0340*/  NOP ;  /* 0x0000000000007918 */ /* 0x008fe20000000000 */
.L_x_5:
[----:B------:R-:W-:Y:S05]  /*0350*/  BSYNC.RECONVERGENT B0 ;  /* 0x0000000000007941 */ /* 0x000fea0003800200 */
.L_x_4:
[----:B------:R-:W-:Y:S04]  /*0360*/  BSSY.RECONVERGENT B0, `(.L_x_6) ;  /* 0x000000a000007945 */ /* 0x000fe80003800200 */
        /* <DEDUP_REMOVED lines=9> */
.L_x_7:
[----:B------:R-:W-:Y:S05]  /*0400*/  BSYNC.RECONVERGENT B0 ;  /* 0x0000000000007941 */ /* 0x000fea0003800200 */
.L_x_6:
[----:B------:R-:W3:Y:S01]  /*0410*/  LDCU.64 UR4, c[0x0][0x888] ;  /* 0x00011100ff0477ac */ /* 0x000ee20008000a00 */
[----:B------:R-:W-:Y:S02]  /*0420*/  UISETP.EQ.U32.AND UP1, UPT, UR8, URZ, UPT ;  /* 0x000000ff0800728c */ /* 0x000fe4000bf22070 */
[----:B------:R-:W-:Y:S02]  /*0430*/  UPLOP3.LUT UP3, UPT, UPT, UPT, UPT, 0x80, 0x8 ;  /* 0x000000000008789c */ /* 0x000fe40003f6f070 */
[----:B---3--:R-:W-:-:S04]  /*0440*/  UISETP.NE.U32.AND UP0, UPT, UR4, URZ, UPT ;  /* 0x000000ff0400728c */ /* 0x008fc8000bf05070 */
[----:B------:R-:W-:-:S04]  /*0450*/  UISETP.NE.AND.EX UP0, UPT, UR5, URZ, UPT, UP0 ;  /* 0x000000ff0500728c */ /* 0x000fc8000bf05300 */
[----:B------:R-:W-:-:S04]  /*0460*/  UISETP.EQ.OR.EX UP2, UPT, UR9, URZ, !UP0, UP1 ;  /* 0x000000ff0900728c */ /* 0x000fc8000c742710 */
[----:B------:R-:W-:-:S06]  /*0470*/  UP2UR UR4, UPR, URZ, 0x4 ;  /* 0x00000004ff047883 */ /* 0x000fcc0008000000 */
[----:B------:R-:W-:Y:S01]  /*0480*/  MOV R160, UR4 ;  /* 0x0000000400a07c02 */ /* 0x000fe20008000f00 */
[----:B------:R-:W-:Y:S06]  /*0490*/  BRA.U !UP2, `(.L_x_8) ;  /* 0x000000010a207547 */ /* 0x000fec000b800000 */
[----:B------:R-:W-:Y:S01]  /*04a0*/  UISETP.NE.U32.AND UP1, UPT, UR8, URZ, UPT ;  /* 0x000000ff0800728c */ /* 0x000fe2000bf25070 */
[----:B-----5:R-:W-:Y:S01]  /*04b0*/  FSETP.NEU.AND P0, PT, R73, RZ, PT ;  /* 0x000000ff4900720b */ /* 0x020fe20003f0d000 */
[----:B------:R-:W-:Y:S02]  /*04c0*/  USEL UR4, URZ, 0xffffffff, UP0 ;  /* 0xffffffffff047887 */ /* 0x000fe40008000000 */
[----:B------:R-:W-:-:S10]  /*04d0*/  UISETP.NE.AND.EX UP1, UPT, UR9, URZ, UPT, UP1 ;  /* 0x000000ff0900728c */ /* 0x000fd4000bf25310 */
[----:B------:R-:W-:Y:S01]  /*04e0*/  VOTEU.ANY UP0, P0 ;  /* 0x0000000000ff7886 */ /* 0x000fe20000000100 */
[----:B------:R-:W-:-:S04]  /*04f0*/  @!UP1 USEL UR4, URZ, 0xffffffff, UP0 ;  /* 0xffffffffff049887 */ /* 0x000fc80008000000 */
[----:B------:R-:W-:-:S04]  /*0500*/  ULOP3.LUT UR4, UR4, 0x1, URZ, 0xc0, !UPT ;  /* 0x0000000104047892 */ /* 0x000fc8000f8ec0ff */
[----:B------:R-:W-:-:S11]  /*0510*/  UISETP.NE.U32.AND UP3, UPT, UR4, 0x1, UPT ;  /* 0x000000010400788c */ /* 0x000fd6000bf65070 */
.L_x_8:
[----:B------:R-:W3:Y:S01]  /*0520*/  SHFL.IDX PT, R0, R159, RZ, 0x1f ;  /* 0x00001fff9f007589 */ /* 0x000ee200000e0000 */
[----:B------:R-:W-:-:S04]  /*0530*/  UISETP.NE.AND UP0, UPT, UR13, 0x2, UPT ;  /* 0x000000020d00788c */ /* 0x000fc8000bf05270 */
[----:B------:R-:W-:Y:S02]  /*0540*/  UISETP.EQ.AND UP1, UPT, UR46, URZ, !UP0 ;  /* 0x000000ff2e00728c */ /* 0x000fe4000c722270 */
[----:B------:R-:W-:-:S04]  /*0550*/  USEL UR43, URZ, 0x1, UP0 ;  /* 0x00000001ff2b7887 */ /* 0x000fc80008000000 */
[----:B------:R-:W-:Y:S02]  /*0560*/  PLOP3.LUT P3, PT, P1, PT, UP1, 0x80, 0x8 ;  /* 0x000000000008781c */ /* 0x000fe40000f6f018 */
[----:B---3--:R-:W-:-:S13]  /*0570*/  ISETP.NE.AND P0, PT, R0, RZ, PT ;  /* 0x000000ff0000720c */ /* 0x008fda0003f05270 */
[----:B------:R-:W-:Y:S05]  /*0580*/  @P0 BRA `(.L_x_9) ;  /* 0x00000000005c0947 */ /* 0x000fea0003800000 */
[----:B------:R-:W-:Y:S01]  /*0590*/  UMOV UR4, 0x400 ;  /* 0x0000040000047882 */ /* 0x000fe20000000000 */
[----:B------:R-:W-:Y:S01]  /*05a0*/  UMOV UR8, 0x1 ;  /* 0x0000000100087882 */ /* 0x000fe20000000000 */
[----:B------:R-:W-:Y:S01]  /*05b0*/  UMOV UR6, 0x2 ;  /* 0x0000000200067882 */ /* 0x000fe20000000000 */
[----:B------:R-:W-:Y:S02]  /*05c0*/  ULEA UR4, UR48, UR4, 0x18 ;  /* 0x0000000430047291 */ /* 0x000fe4000f8ec0ff */
[----:B------:R-:W-:-:S04]  /*05d0*/  UIADD3 UR8, UPT, UPT, -UR8, 0x100000, URZ ;  /* 0x0010000008087890 */ /* 0x000fc8000fffe1ff */
[----:B------:R-:W-:Y:S02]  /*05e0*/  USHF.L.U32 UR9, UR8, 0xb, URZ ;  /* 0x0000000b08097899 */ /* 0x000fe400080006ff */
[----:B------:R-:W-:Y:S02]  /*05f0*/  USHF.L.U32 UR8, UR8, 0x1, URZ ;  /* 0x0000000108087899 */ /* 0x000fe400080006ff */
[----:B------:R-:W-:-:S04]  /*0600*/  UIADD3 UR6, UPT, UPT, -UR6, 0x100000, URZ ;  /* 0x0010000006067890 */ /* 0x000fc8000fffe1ff */
[----:B------:R-:W-:Y:S02]  /*0610*/  USHF.L.U32 UR7, UR6, 0xb, URZ ;  /* 0x0000000b06077899 */ /* 0x000fe400080006ff */
[----:B------:R-:W-:Y:S01]  /*0620*/  USHF.L.U32 UR6, UR6, 0x1, URZ ;  /* 0x0000000106067899 */ /* 0x000fe200080006ff */
[----:B------:R-:W-:Y:S01]  /*0630*/  ELECT P0, URZ, PT ;  /* 0x0000000000ff782f */ /* 0x000fe20003800000 */
[----:B------:R-:W3:Y:S02]  /*0640*/  FENCE.VIEW.ASYNC.S ;  /* 0x00000000000073c6 */ /* 0x000ee40000000000 */
[----:B---3--:R3:W4:Y:S08]  /*0650*/  SYNCS.EXCH.64 URZ, [UR4], UR8 ;  /* 0x0000000804ff75b2 */ /* 0x0087300008000100 */
[----:B------:R3:W1:Y:S01]  /*0660*/  SYNCS.EXCH.64 URZ, [UR4+0x28], UR6 ;  /* 0x0000280604ff75b2 */ /* 0x0006620008000100 */
        /* <DEDUP_REMOVED lines=8> */
[----:B------:R-:W-:Y:S01]  /*06f0*/  NOP ;  /* 0x0000000000007918 */ /* 0x000fe20000000000 */
.L_x_9:
[----:B------:R-:W2:Y:S01]  /*0700*/  SHFL.IDX PT, R0, R159, RZ, 0x1f ;  /* 0x00001fff9f007589 */ /* 0x000ea200000e0000 */
[----:B------:R-:W-:Y:S01]  /*0710*/  NOP ;  /* 0x0000000000007918 */ /* 0x000fe20000000000 */
[----:B--2---:R-:W-:-:S13]  /*0720*/  ISETP.NE.AND P0, PT, R0, 0x1, PT ;  /* 0x000000010000780c */ /* 0x004fda0003f05270 */
[----:B------:R-:W-:Y:S05]  /*0730*/  @P0 BRA `(.L_x_10) ;  /* 0x0000000000440947 */ /* 0x000fea0003800000 */
[----:B---3--:R-:W-:Y:S01]  /*0740*/  UMOV UR4, 0x400 ;  /* 0x0000040000047882 */ /* 0x008fe20000000000 */
        /* <DEDUP_REMOVED lines=10> */
[----:B------:R-:W2:Y:S02]  /*07f0*/  FENCE.VIEW.ASYNC.S ;  /* 0x00000000000073c6 */ /* 0x000ea40000000000 */
[----:B--2---:R2:W3:Y:S08]  /*0800*/  SYNCS.EXCH.64 URZ, [UR4+0x50], UR8 ;  /* 0x0000500804ff75b2 */ /* 0x0044f00008000100 */
[----:B------:R2:W1:Y:S01]  /*0810*/  SYNCS.EXCH.64 URZ, [UR4+0x60], UR6 ;  /* 0x0000600604ff75b2 */ /* 0x0004620008000100 */
[----:B------:R2:W1:Y:S01]  /*0820*/  SYNCS.EXCH.64 URZ, [UR4+0x58], UR8 ;  /* 0x0000580804ff75b2 */ /* 0x0004620008000100 */
[----:B------:R2:W1:Y:S01]  /*0830*/  SYNCS.EXCH.64 URZ, [UR4+0x68], UR6 ;  /* 0x0000680604ff75b2 */ /* 0x0004620008000100 */
[----:B------:R-:W-:Y:S01]  /*0840*/  NOP ;  /* 0x0000000000007918 */ /* 0x000fe20000000000 */
.L_x_10:
[----:B------:R-:W4:Y:S01]  /*0850*/  SHFL.IDX PT, R0, R159, RZ, 0x1f ;  /* 0x00001fff9f007589 */ /* 0x000f2200000e0000 */
[----:B------:R-:W-:Y:S01]  /*0860*/  NOP ;  /* 0x0000000000007918 */ /* 0x000fe20000000000 */
[----:B----4-:R-:W-:-:S13]  /*0870*/  ISETP.NE.AND P0, PT, R0, 0x3, PT ;  /* 0x000000030000780c */ /* 0x010fda0003f05270 */
[----:B------:R-:W-:Y:S05]  /*0880*/  @P0 BRA `(.L_x_11) ;  /* 0x00000000002c0947 */ /* 0x000fea0003800000 */
[----:B--23--:R-:W-:Y:S01]  /*0890*/  UMOV UR6, 0x400 ;  /* 0x0000040000067882 */ /* 0x00cfe20000000000 */
[----:B------:R-:W-:Y:S01]  /*08a0*/  UMOV UR4, 0x20 ;  /* 0x0000002000047882 */ /* 0x000fe20000000000 */
[----:B------:R-:W-:Y:S02]  /*08b0*/  ULEA UR6, UR48, UR6, 0x18 ;  /* 0x0000000630067291 */ /* 0x000fe4000f8ec0ff */
[----:B------:R-:W-:-:S04]  /*08c0*/  UIADD3 UR4, UPT, UPT, -UR4, 0x100000, URZ ;  /* 0x0010000004047890 */ /* 0x000fc8000fffe1ff */
[----:B------:R-:W-:Y:S02]  /*08d0*/  USHF.L.U32 UR5, UR4, 0xb, URZ ;  /* 0x0000000b04057899 */ /* 0x000fe400080006ff */
[----:B------:R-:W-:Y:S01]  /*08e0*/  USHF.L.U32 UR4, UR4, 0x1, URZ ;  /* 0x0000000104047899 */ /* 0x000fe200080006ff */
[----:B------:R-:W-:Y:S01]  /*08f0*/  ELECT P0, URZ, PT ;  /* 0x0000000000ff782f */ /* 0x000fe20003800000 */
[----:B------:R-:W2:Y:S10]  /*0900*/  FENCE.VIEW.ASYNC.S ;  /* 0x00000000000073c6 */ /* 0x000eb40000000000 */
[----:B--2---:R4:W2:Y:S01]  /*0910*/  SYNCS.EXCH.64 URZ, [UR6+0x70], UR4 ;  /* 0x0000700406ff75b2 */ /* 0x0048a20008000100 */
[----:B------:R4:W3:Y:S02]  /*0920*/  SYNCS.EXCH.64 URZ, [UR6+0x78], UR4 ;  /* 0x0000780406ff75b2 */ /* 0x0008e40008000100 */
[----:B----4-:R-:W-:Y:S01]  /*0930*/  NOP ;  /* 0x0000000000007918 */ /* 0x010fe20000000000 */
.L_x_11:
[----:B------:R-:W4:Y:S01]  /*0940*/  SHFL.IDX PT, R0, R159, RZ, 0x1f ;  /* 0x00001fff9f007589 */ /* 0x000f2200000e0000 */
[----:B------:R-:W-:Y:S01]  /*0950*/  NOP ;  /* 0x0000000000007918 */ /* 0x000fe20000000000 */
[----:B----4-:R-:W-:-:S13]  /*0960*/  ISETP.NE.AND P0, PT, R0, 0x4, PT ;  /* 0x000000040000780c */ /* 0x010fda0003f05270 */
[----:B------:R-:W-:Y:S05]  /*0970*/  @P0 BRA `(.L_x_12) ;  /* 0x0000000000480947 */ /* 0x000fea0003800000 */
[----:B--23--:R-:W-:Y:S01]  /*0980*/  UMOV UR4, 0x3a0 ;  /* 0x000003a000047882 */ /* 0x00cfe20000000000 */
[----:B------:R-:W-:Y:S01]  /*0990*/  UMOV UR6, 0x400 ;  /* 0x0000040000067882 */ /* 0x000fe20000000000 */
[----:B------:R-:W-:Y:S01]  /*09a0*/  USEL UR4, UR4, 0x320, UP3 ;  /* 0x0000032004047887 */ /* 0x000fe20009800000 */
        /* <DEDUP_REMOVED lines=10> */
[----:B--2---:R4:W2:Y:S08]  /*0a50*/  SYNCS.EXCH.64 URZ, [UR6+0x80], UR8 ;  /* 0x0000800806ff75b2 */ /* 0x0048b00008000100 */
[----:B------:R4:W3:Y:S01]  /*0a60*/  SYNCS.EXCH.64 URZ, [UR6+0x90], UR4 ;  /* 0x0000900406ff75b2 */ /* 0x0008e20008000100 */
[----:B------:R4:W1:Y:S01]  /*0a70*/  SYNCS.EXCH.64 URZ, [UR6+0x88], UR8 ;  /* 0x0000880806ff75b2 */ /* 0x0008620008000100 */
[----:B------:R4:W1:Y:S02]  /*0a80*/  SYNCS.EXCH.64 URZ, [UR6+0x98], UR4 ;  /* 0x0000980406ff75b2 */ /* 0x0008640008000100 */
[----:B----4-:R-:W-:Y:S01]  /*0a90*/  NOP ;  /* 0x0000000000007918 */ /* 0x010fe20000000000 */
.L_x_12:
[----:B------:R-:W4:Y:S01]  /*0aa0*/  SHFL.IDX PT, R0, R159, RZ, 0x1f ;  /* 0x00001fff9f007589 */ /* 0x000f2200000e0000 */
[----:B------:R-:W-:Y:S01]  /*0ab0*/  NOP ;  /* 0x0000000000007918 */ /* 0x000fe20000000000 */
[----:B----4-:R-:W-:-:S13]  /*0ac0*/  ISETP.NE.AND P0, PT, R0, 0x5, PT ;  /* 0x000000050000780c */ /* 0x010fda0003f05270 */
[----:B------:R-:W-:Y:S05]  /*0ad0*/  @P0 BRA `(.L_x_13) ;  /* 0x0000000000540947 */ /* 0x000fea0003800000 */
[----:B--23--:R-:W-:Y:S01]  /*0ae0*/  UMOV UR4, 0x400 ;  /* 0x0000040000047882 */ /* 0x00cfe20000000000 */
        /* <DEDUP_REMOVED lines=14> */
[----:B------:R4:W1:Y:S01]  /*0bd0*/  SYNCS.EXCH.64 URZ, [UR4+0xc8], UR8 ;  /* 0x0000c80804ff75b2 */ /* 0x0008620008000100 */
[----:B------:R4:W1:Y:S01]  /*0be0*/  SYNCS.EXCH.64 URZ, [UR4+0xb0], UR6 ;  /* 0x0000b00604ff75b2 */ /* 0x0008620008000100 */
[----:B------:R4:W1:Y:S01]  /*0bf0*/  SYNCS.EXCH.64 URZ, [UR4+0xd0], UR8 ;  /* 0x0000d00804ff75b2 */ /* 0x0008620008000100 */
[----:B------:R4:W1:Y:S01]  /*0c00*/  SYNCS.EXCH.64 URZ, [UR4+0xb8], UR6 ;  /* 0x0000b80604ff75b2 */ /* 0x0008620008000100 */
[----:B------:R4:W1:Y:S02]  /*0c10*/  SYNCS.EXCH.64 URZ, [UR4+0xd8], UR8 ;  /* 0x0000d80804ff75b2 */ /* 0x0008640008000100 */
[----:B----4-:R-:W-:Y:S01]  /*0c20*/  NOP ;  /* 0x0000000000007918 */ /* 0x010fe20000000000 */
.L_x_13:
[----:B------:R-:W4:Y:S01]  /*0c30*/  SHFL.IDX PT, R0, R159, RZ, 0x1f ;  /* 0x00001fff9f007589 */ /* 0x000f2200000e0000 */
[----:B------:R-:W-:Y:S01]  /*0c40*/  ISETP.NE.OR P1, PT, RZ, UR13, !P1 ;  /* 0x0000000dff007c0c */ /* 0x000fe2000cf25670 */
        /* <DEDUP_REMOVED lines=12> */
[----:B------:R4:W3:Y:S01]  /*0d10*/  SYNCS.EXCH.64 URZ, [UR4+0xf0], UR6 ;  /* 0x0000f00604ff75b2 */ /* 0x0008e20008000100 */
[----:B------:R4:W1:Y:S01]  /*0d20*/  SYNCS.EXCH.64 URZ, [UR4+0xe8], UR6 ;  /* 0x0000e80604ff75b2 */ /* 0x0008620008000100 */
[----:B------:R4:W1:Y:S02]  /*0d30*/  SYNCS.EXCH.64 URZ, [UR4+0xf8], UR6 ;  /* 0x0000f80604ff75b2 */ /* 0x0008640008000100 */
[----:B----4-:R-:W-:Y:S01]  /*0d40*/  NOP ;  /* 0x0000000000007918 */ /* 0x010fe20000000000 */
.L_x_14:
[----:B------:R-:W-:Y:S01]  /*0d50*/  VOTEU.ALL UP0, P1 ;  /* 0x0000000000ff7886 */ /* 0x000fe20000800000 */
[----:B--23--:R-:W-:Y:S01]  /*0d60*/  UMOV UR4, 0x20 ;  /* 0x0000002000047882 */ /* 0x00cfe20000000000 */
[----:B------:R-:W2:Y:S01]  /*0d70*/  LDCU UR7, c[0x0][0x36c] ;  /* 0x00006d80ff0777ac */ /* 0x000ea20008000800 */
[----:B------:R-:W-:Y:S01]  /*0d80*/  NOP ;  /* 0x0000000000007918 */ /* 0x000fe20000000000 */
[----:B------:R-:W-:Y:S01]  /*0d90*/  LOP3.LUT R0, R170, 0x1f, RZ, 0xc0, !PT ;  /* 0x0000001faa007812 */ /* 0x000fe200078ec0ff */
[----:B------:R-:W-:Y:S01]  /*0da0*/  @!UP0 UMOV UR6, 0x400 ;  /* 0x0000040000068882 */ /* 0x000fe20000000000 */
[----:B------:R-:W-:-:S04]  /*0db0*/  @!UP0 UIADD3 UR4, UPT, UPT, -UR4, 0x100000, URZ ;  /* 0x0010000004048890 */ /* 0x000fc8000fffe1ff */
[----:B------:R-:W-:Y:S02]  /*0dc0*/  @!UP0 USHF.L.U32 UR5, UR4, 0xb, URZ ;  /* 0x0000000b04058899 */ /* 0x000fe400080006ff */
[----:B------:R-:W-:Y:S02]  /*0dd0*/  @!UP0 USHF.L.U32 UR4, UR4, 0x1, URZ ;  /* 0x0000000104048899 */ /* 0x000fe400080006ff */
[----:B------:R-:W-:Y:S01]  /*0de0*/  @!UP0 ULEA UR6, UR48, UR6, 0x18 ;  /* 0x0000000630068291 */ /* 0x000fe2000f8ec0ff */
[----:B------:R-:W-:Y:S01]  /*0df0*/  VOTEU.ALL UP0, P1 ;  /* 0x0000000000ff7886 */ /* 0x000fe20000800000 */
[----:B------:R-:W-:Y:S02]  /*0e00*/  UISETP.NE.AND UP4, UPT, UR13, URZ, UPT ;  /* 0x000000ff0d00728c */ /* 0x000fe4000bf85270 */
[----:B--2---:R-:W-:Y:S01]  /*0e10*/  UISETP.EQ.U32.AND UP5, UPT, UR7, 0x1, UPT ;  /* 0x000000010700788c */ /* 0x004fe2000bfa2070 */
[----:B------:R-:W2:Y:S07]  /*0e20*/  FENCE.VIEW.ASYNC.S ;  /* 0x00000000000073c6 */ /* 0x000eae0000000000 */
[----:B--2---:R2:W3:Y:S01]  /*0e30*/  @!UP0 SYNCS.EXCH.64 URZ, [UR6+0x100], UR4 ;  /* 0x0001000406ff85b2 */ /* 0x0044e20008000100 */
[----:B------:R-:W-:Y:S05]  /*0e40*/  BRA.U !UP5, `(.L_x_15) ;  /* 0x000000010d087547 */ /* 0x000fea000b800000 */
[----:B-1-3--:R-:W-:Y:S01]  /*0e50*/  UCGABAR_ARV ;  /* 0x00000000000079c7 */ /* 0x00afe20008000000 */
[----:B------:R-:W-:Y:S05]  /*0e60*/  BRA `(.L_x_16) ;  /* 0x0000000000047947 */ /* 0x000fea0003800000 */
.L_x_15:
[----:B-1-3--:R-:W-:Y:S01]  /*0e70*/  NOP ;  /* 0x0000000000007918 */ /* 0x00afe20000000000 */
.L_x_16:
[----:B------:R-:W1:Y:S01]  /*0e80*/  S2UR UR21, SR_CTAID.X ;  /* 0x00000000001579c3 */ /* 0x000e620000002500 */
[----:B------:R-:W-:-:S05]  /*0e90*/  CS2R.32 R3, SR_CgaSize ;  /* 0x0000000000037805 */ /* 0x000fca0000008a00 */
[----:B------:R-:W-:-:S05]  /*0ea0*/  IMAD R3, R3, -0xa0, RZ ;  /* 0xffffff6003037824 */ /* 0x000fca00078e02ff */
[----:B--2---:R-:W-:-:S14]  /*0eb0*/  R2UR UR5, R3 ;  /* 0x00000000030572ca */ /* 0x004fdc00000e0000 */
[----:B------:R-:W2:Y:S01]  /*0ec0*/  LDCU UR5, c[0x0][UR5+0x2b0] ;  /* 0x00005600050577ac */ /* 0x000ea20008000800 */
[----:B------:R-:W-:-:S05]  /*0ed0*/  CS2R.32 R3, SR_CgaSize ;  /* 0x0000000000037805 */ /* 0x000fca0000008a00 */
[----:B------:R-:W-:-:S05]  /*0ee0*/  IMAD R3, R3, -0xa0, RZ ;  /* 0xffffff6003037824 */ /* 0x000fca00078e02ff */
[----:B------:R-:W-:-:S14]  /*0ef0*/  R2UR UR4, R3 ;  /* 0x00000000030472ca */ /* 0x000fdc00000e0000 */
[----:B------:R-:W3:Y:S01]  /*0f00*/  LDCU UR4, c[0x0][UR4+0x2b4] ;  /* 0x00005680040477ac */ /* 0x000ee20008000800 */
[----:B------:R-:W4:Y:S01]  /*0f10*/  S2UR UR7, SR_CTAID.Y ;  /* 0x00000000000779c3 */ /* 0x000f220000002600 */
[----:B------:R-:W3:Y:S01]  /*0f20*/  LDCU UR18, c[0x0][0xb24] ;  /* 0x00016480ff1277ac */ /* 0x000ee20008000800 */
[----:B------:R-:W-:-:S05]  /*0f30*/  CS2R.32 R3, SR_CgaSize ;  /* 0x0000000000037805 */ /* 0x000fca0000008a00 */
[----:B------:R-:W-:-:S05]  /*0f40*/  IMAD R3, R3, -0xa0, RZ ;  /* 0xffffff6003037824 */ /* 0x000fca00078e02ff */
[----:B------:R-:W-:-:S14]  /*0f50*/  R2UR UR62, R3 ;  /* 0x00000000033e72ca */ /* 0x000fdc00000e0000 */
[----:B------:R-:W3:Y:S01]  /*0f60*/  LDCU UR62, c[0x0][UR62+0x2a0] ;  /* 0x000054003e3e77ac */ /* 0x000ee20008000800 */
[----:B------:R-:W1:Y:S01]  /*0f70*/  S2UR UR36, SR_CTAID.Z ;  /* 0x00000000002479c3 */ /* 0x000e620000002700 */
[----:B------:R-:W-:-:S05]  /*0f80*/  CS2R.32 R3, SR_CgaSize ;  /* 0x0000000000037805 */ /* 0x000fca0000008a00 */
[----:B------:R-:W-:-:S05]  /*0f90*/  IMAD R3, R3, -0xa0, RZ ;  /* 0xffffff6003037824 */ /* 0x000fca00078e02ff */
[----:B------:R-:W-:-:S14]  /*0fa0*/  R2UR UR59, R3 ;  /* 0x00000000033b72ca */ /* 0x000fdc00000e0000 */
[----:B------:R-:W3:Y:S01]  /*0fb0*/  LDCU UR59, c[0x0][UR59+0x2a4] ;  /* 0x000054803b3b77ac */ /* 0x000ee20008000800 */
[----:B------:R-:W-:Y:S02]  /*0fc0*/  UISETP.GT.U32.AND UP0, UPT, UR46, 0xffff, UPT ;  /* 0x0000ffff2e00788c */ /* 0x000fe4000bf04070 */
[----:B------:R-:W-:Y:S01]  /*0fd0*/  USHF.L.U32 UR28, UR48, 0xc, URZ ;  /* 0x0000000c301c7899 */ /* 0x000fe200080006ff */
[----:B-1----:R-:W-:Y:S01]  /*0fe0*/  I2FP.F32.U32 R3, UR21 ;  /* 0x0000001500037c45 */ /* 0x002fe20008201000 */
[----:B------:R-:W-:Y:S01]  /*0ff0*/  UMOV UR29, 0x5 ;  /* 0x00000005001d7882 */ /* 0x000fe20000000000 */
[----:B------:R-:W1:Y:S03]  /*1000*/  LDCU UR42, c[0x0][0xb24] ;  /* 0x00016480ff2a77ac */ /* 0x000e660008000800 */
[----:B--2---:R-:W-:Y:S01]  /*1010*/  FMUL R3, R3, UR5 ;  /* 0x0000000503037c20 */ /* 0x004fe20008400000 */
[----:B------:R-:W-:Y:S01]  /*1020*/  USEL UR5, UR46, 0xffff, !UP0 ;  /* 0x0000ffff2e057887 */ /* 0x000fe2000c000000 */
[----:B----4-:R-:W-:Y:S01]  /*1030*/  I2FP.F32.U32 R2, UR7 ;  /* 0x0000000700027c45 */ /* 0x010fe20008201000 */
[----:B------:R-:W2:Y:S03]  /*1040*/  LDCU UR23, c[0x0][0xb30] ;  /* 0x00016600ff1777ac */ /* 0x000ea60008000800 */
[----:B------:R-:W4:Y:S01]  /*1050*/  F2I.U32.TRUNC.NTZ R3, R3 ;  /* 0x0000000300037305 */ /* 0x000f22000020f000 */
[----:B---3--:R-:W-:Y:S01]  /*1060*/  FMUL R2, R2, UR4 ;  /* 0x0000000402027c20 */ /* 0x008fe20008400000 */
[----:B------:R-:W-:-:S02]  /*1070*/  ULOP3.LUT UR19, UR5, 0xffff, URZ, 0xc0, !UPT ;  /* 0x0000ffff05137892 */ /* 0x000fc4000f8ec0ff */
[----:B------:R-:W-:Y:S01]  /*1080*/  UISETP.GE.AND UP2, UPT, UR18, 0x1, UPT ;  /* 0x000000011200788c */ /* 0x000fe2000bf46270 */
[----:B------:R-:W-:-:S03]  /*1090*/  UMOV UR20, UR7 ;  /* 0x0000000700147c82 */ /* 0x000fc60008000000 */
[----:B------:R-:W3:Y:S01]  /*10a0*/  F2I.U32.TRUNC.NTZ R2, R2 ;  /* 0x0000000200027305 */ /* 0x000ee2000020f000 */
[----:B------:R-:W-:Y:S01]  /*10b0*/  UMOV UR16, UR21 ;  /* 0x0000001500107c82 */ /* 0x000fe20008000000 */
[----:B----4-:R-:W-:Y:S02]  /*10c0*/  R2UR UR4, R3 ;  /* 0x00000000030472ca */ /* 0x010fe400000e0000 */
[----:B------:R-:W-:Y:S02]  /*10d0*/  PRMT R3, RZ, 0x7610, R3 ;  /* 0x00007610ff037816 */ /* 0x000fe40000000003 */
[----:B---3--:R-:W-:Y:S02]  /*10e0*/  R2UR UR6, R2 ;  /* 0x00000000020672ca */ /* 0x008fe400000e0000 */
[----:B------:R-:W-:-:S07]  /*10f0*/  PRMT R2, RZ, 0x7610, R2 ;  /* 0x00007610ff027816 */ /* 0x000fce0000000002 */
[----:B------:R-:W-:-:S04]  /*1100*/  UIADD3 UR5, UPT, UPT, -UR4, URZ, URZ ;  /* 0x000000ff04057290 */ /* 0x000fc8000fffe1ff */
[----:B------:R-:W-:Y:S02]  /*1110*/  UIMAD UR62, UR62, UR5, UR21 ;  /* 0x000000053e3e72a4 */ /* 0x000fe4000f8e0215 */
[----:B------:R-:W-:-:S04]  /*1120*/  UIADD3 UR4, UPT, UPT, -UR6, URZ, URZ ;  /* 0x000000ff06047290 */ /* 0x000fc8000fffe1ff */
[----:B------:R-:W-:Y:S01]  /*1130*/  UIMAD UR59, UR59, UR4, UR7 ;  /* 0x000000043b3b72a4 */ /* 0x000fe2000f8e0207 */
[----:B-12---:R-:W-:Y:S11]  /*1140*/  BRA.U UP4, `(.L_x_17) ;  /* 0x00000001043c7547 */ /* 0x006ff6000b800000 */
[----:B------:R-:W-:Y:S02]  /*1150*/  UISETP.GT.U32.AND UP0, UPT, UR62, 0x1, UPT ;  /* 0x000000013e00788c */ /* 0x000fe4000bf04070 */
[----:B------:R-:W-:Y:S02]  /*1160*/  ULOP3.LUT UR4, UR62, 0xfffffffe, URZ, 0xc0, !UPT ;  /* 0xfffffffe3e047892 */ /* 0x000fe4000f8ec0ff */
[----:B------:R-:W-:Y:S02]  /*1170*/  UISETP.NE.AND UP1, UPT, UR59, URZ, UP0 ;  /* 0x000000ff3b00728c */ /* 0x000fe40008725270 */
[----:B------:R-:W-:Y:S02]  /*1180*/  UISETP.NE.AND UP0, UPT, UR59, 0x1, UP0 ;  /* 0x000000013b00788c */ /* 0x000fe40008705270 */
[----:B------:R-:W-:Y:S02]  /*1190*/  USEL UR7, URZ, 0x1, UP1 ;  /* 0x00000001ff077887 */ /* 0x000fe40008800000 */
[----:B------:R-:W-:-:S02]  /*11a0*/  USEL UR6, URZ, 0x4, UP0 ;  /* 0x00000004ff067887 */ /* 0x000fc40008000000 */
[----:B------:R-:W-:Y:S02]  /*11b0*/  USEL UR5, URZ, 0x2, UP1 ;  /* 0x00000002ff057887 */ /* 0x000fe40008800000 */
[----:B------:R-:W-:Y:S02]  /*11c0*/  ULEA UR4, UR59, UR4, 0x1 ;  /* 0x000000043b047291 */ /* 0x000fe4000f8e08ff */
[----:B------:R-:W-:Y:S02]  /*11d0*/  USEL UR8, URZ, 0x8, UP0 ;  /* 0x00000008ff087887 */ /* 0x000fe40008000000 */
[----:B------:R-:W-:-:S03]  /*11e0*/  UIADD3 UR5, UPT, UPT, UR5, UR6, UR7 ;  /* 0x0000000605057290 */ /* 0x000fc6000fffe007 */
[----:B------:R-:W-:Y:S01]  /*11f0*/  UMOV UR6, 0x3 ;  /* 0x0000000300067882 */ /* 0x000fe20000000000 */
[----:B------:R-:W-:Y:S02]  /*1200*/  UIADD3 UR5, UPT, UPT, UR5, UR8, URZ ;  /* 0x0000000805057290 */ /* 0x000fe4000fffe0ff */
[----:B------:R-:W-:-:S04]  /*1210*/  USHF.L.U32 UR4, UR6, UR4, URZ ;  /* 0x0000000406047299 */ /* 0x000fc800080006ff */
[----:B------:R-:W-:Y:S02]  /*1220*/  MOV R3, UR5 ;  /* 0x0000000500037c02 */ /* 0x000fe40008000f00 */
[----:B------:R-:W-:Y:S02]  /*1230*/  MOV R2, UR4 ;  /* 0x0000000400027c02 */ /* 0x000fe40008000f00 */
.L_x_17:
[----:B------:R-:W-:Y:S05]  /*1240*/  BRA.U !UP2, `(.L_x_18) ;  /* 0x000000010ad07547 */ /* 0x000fea000b800000 */
[----:B------:R-:W1:Y:S01]  /*1250*/  LDCU.128 UR24, c[0x0][0xb10] ;  /* 0x00016200ff1877ac */ /* 0x000e620008000c00 */
[----:B------:R-:W2:Y:S01]  /*1260*/  LDCU UR12, c[0x0][0x370] ;  /* 0x00006e00ff0c77ac */ /* 0x000ea20008000800 */
[----:B------:R-:W3:Y:S01]  /*1270*/  LDCU UR5, c[0x0][0x374] ;  /* 0x00006e80ff0577ac */ /* 0x000ee20008000800 */
[----:B------:R-:W4:Y:S01]  /*1280*/  LDCU UR22, c[0x0][0xb0c] ;  /* 0x00016180ff1677ac */ /* 0x000f220008000800 */
[----:B------:R-:W4:Y:S01]  /*1290*/  LDCU UR4, c[0x0][0xb20] ;  /* 0x00016400ff0477ac */ /* 0x000f220008000800 */
[----:B------:R-:W4:Y:S01]  /*12a0*/  LDCU.64 UR16, c[0x0][0xb28] ;  /* 0x00016500ff1077ac */ /* 0x000f220008000a00 */
[----:B-1----:R-:W-:Y:S02]  /*12b0*/  UISETP.NE.AND UP0, UPT, UR26, 0x1, UPT ;  /* 0x000000011a00788c */ /* 0x002fe4000bf05270 */
[----:B---3--:R-:W-:Y:S02]  /*12c0*/  UIMAD.WIDE.U32 UR6, UR5, UR27, URZ ;  /* 0x0000001b050672a5 */ /* 0x008fe4000f8e00ff */
[----:B--2---:R-:W-:-:S02]  /*12d0*/  UIMAD.WIDE.U32 UR8, UR12, UR24, URZ ;  /* 0x000000180c0872a5 */ /* 0x004fc4000f8e00ff */
[----:B----4-:R-:W-:Y:S02]  /*12e0*/  UISETP.NE.AND UP1, UPT, UR22, 0x1, UPT ;  /* 0x000000011600788c */ /* 0x010fe4000bf25270 */
[----:B------:R-:W-:Y:S01]  /*12f0*/  UISETP.NE.AND UP2, UPT, UR18, 0x1, UPT ;  /* 0x000000011200788c */ /* 0x000fe2000bf45270 */
[----:B------:R-:W-:Y:S02]  /*1300*/  UMOV UR6, UR7 ;  /* 0x0000000700067c82 */ /* 0x000fe40008000000 */
[----:B------:R-:W-:Y:S01]  /*1310*/  UMOV UR8, UR9 ;  /* 0x0000000900087c82 */ /* 0x000fe20008000000 */
[----:B------:R-:W-:Y:S02]  /*1320*/  @UP0 USHF.R.U32.HI UR5, URZ, UR4, UR6 ;  /* 0x00000004ff050299 */ /* 0x000fe40008011606 */
[----:B------:R-:W-:Y:S02]  /*1330*/  UIMAD.WIDE.U32 UR14, UR20, UR27, URZ ;  /* 0x0000001b140e72a5 */ /* 0x000fe4000f8e00ff */
[----:B------:R-:W-:-:S02]  /*1340*/  UIMAD.WIDE.U32 UR6, UR5, UR16, URZ ;  /* 0x00000010050672a5 */ /* 0x000fc4000f8e00ff */
[----:B------:R-:W-:Y:S02]  /*1350*/  @UP1 USHF.R.U32.HI UR12, URZ, UR25, UR8 ;  /* 0x00000019ff0c1299 */ /* 0x000fe40008011608 */
[----:B------:R-:W-:Y:S02]  /*1360*/  UIMAD.WIDE.U32 UR10, UR21, UR24, URZ ;  /* 0x00000018150a72a5 */ /* 0x000fe4000f8e00ff */
[----:B------:R-:W-:Y:S01]  /*1370*/  UIMAD.WIDE.U32 UR8, UR12, UR16, URZ ;  /* 0x000000100c0872a5 */ /* 0x000fe2000f8e00ff */
[----:B------:R-:W-:Y:S01]  /*1380*/  UMOV UR14, UR15 ;  /* 0x0000000f000e7c82 */ /* 0x000fe20008000000 */
[----:B------:R-:W-:Y:S01]  /*1390*/  UMOV UR6, UR7 ;  /* 0x0000000700067c82 */ /* 0x000fe20008000000 */
[----:B------:R-:W-:Y:S02]  /*13a0*/  USHF.R.U32.HI UR14, URZ, UR4, UR14 ;  /* 0x00000004ff0e7299 */ /* 0x000fe4000801160e */
[----:B------:R-:W-:Y:S01]  /*13b0*/  @UP2 USHF.R.U32.HI UR5, URZ, UR17, UR6 ;  /* 0x00000011ff052299 */ /* 0x000fe20008011606 */
[----:B------:R-:W-:-:S02]  /*13c0*/  UMOV UR10, UR11 ;  /* 0x0000000b000a7c82 */ /* 0x000fc40008000000 */
[----:B------:R-:W-:Y:S01]  /*13d0*/  UMOV UR6, UR9 ;  /* 0x0000000900067c82 */ /* 0x000fe20008000000 */
[----:B------:R-:W-:Y:S02]  /*13e0*/  USHF.R.U32.HI UR10, URZ, UR25, UR10 ;  /* 0x00000019ff0a7299 */ /* 0x000fe4000801160a */
[----:B------:R-:W-:Y:S02]  /*13f0*/  @UP2 USHF.R.U32.HI UR12, URZ, UR17, UR6 ;  /* 0x00000011ff0c2299 */ /* 0x000fe40008011606 */
[----:B------:R-:W-:Y:S02]  /*1400*/  USEL UR4, UR20, UR14, !UP0 ;  /* 0x0000000e14047287 */ /* 0x000fe4000c000000 */
[----:B------:R-:W-:Y:S02]  /*1410*/  UIMAD UR6, UR5, UR18, URZ ;  /* 0x00000012050672a4 */ /* 0x000fe4000f8e02ff */
[----:B------:R-:W-:Y:S02]  /*1420*/  USEL UR5, UR21, UR10, !UP1 ;  /* 0x0000000a15057287 */ /* 0x000fe4000c800000 */
[----:B------:R-:W-:-:S02]  /*1430*/  UIMAD UR8, UR12, UR18, URZ ;  /* 0x000000120c0872a4 */ /* 0x000fc4000f8e02ff */
[----:B------:R-:W-:Y:S02]  /*1440*/  UISETP.GE.AND UP0, UPT, UR4, UR6, UPT ;  /* 0x000000060400728c */ /* 0x000fe4000bf06270 */
[----:B------:R-:W-:Y:S02]  /*1450*/  UIMAD.WIDE.U32 UR6, UR4, UR16, URZ ;  /* 0x00000010040672a5 */ /* 0x000fe4000f8e00ff */
[----:B------:R-:W-:Y:S02]  /*1460*/  UISETP.GE.OR UP0, UPT, UR5, UR8, UP0 ;  /* 0x000000080500728c */ /* 0x000fe40008706670 */
[----:B------:R-:W-:Y:S02]  /*1470*/  UIMAD.WIDE.U32 UR8, UR5, UR16, URZ ;  /* 0x00000010050872a5 */ /* 0x000fe4000f8e00ff */
[----:B------:R-:W-:Y:S02]  /*1480*/  USHF.R.U32.HI UR7, URZ, UR17, UR7 ;  /* 0x00000011ff077299 */ /* 0x000fe40008011607 */
[----:B------:R-:W-:-:S02]  /*1490*/  UIADD3 UR10, UPT, UPT, -UR4, URZ, URZ ;  /* 0x000000ff040a7290 */ /* 0x000fc4000fffe1ff */
[----:B------:R-:W-:Y:S02]  /*14a0*/  USEL UR7, UR4, UR7, !UP2 ;  /* 0x0000000704077287 */ /* 0x000fe4000d000000 */
[----:B------:R-:W-:Y:S01]  /*14b0*/  UIADD3 UR16, UPT, UPT, -UR5, URZ, URZ ;  /* 0x000000ff05107290 */ /* 0x000fe2000fffe1ff */
[----:B------:R-:W-:Y:S01]  /*14c0*/  @!UP0 UMOV UR6, UR9 ;  /* 0x0000000900068c82 */ /* 0x000fe20008000000 */
[----:B------:R-:W-:Y:S02]  /*14d0*/  UIADD3 UR8, UPT, UPT, -UR7, URZ, URZ ;  /* 0x000000ff07087290 */ /* 0x000fe4000fffe1ff */
[----:B------:R-:W-:Y:S02]  /*14e0*/  @!UP0 USHF.R.U32.HI UR6, URZ, UR17, UR6 ;  /* 0x00000011ff068299 */ /* 0x000fe40008011606 */
[----:B------:R-:W-:Y:S02]  /*14f0*/  UIMAD UR8, UR18, UR8, UR4 ;  /* 0x00000008120872a4 */ /* 0x000fe4000f8e0204 */
[----:B------:R-:W-:-:S02]  /*1500*/  @!UP0 USEL UR6, UR5, UR6, !UP2 ;  /* 0x0000000605068287 */ /* 0x000fc4000d000000 */
[----:B------:R-:W-:Y:S02]  /*1510*/  UIMAD UR20, UR26, UR10, UR20 ;  /* 0x0000000a1a1472a4 */ /* 0x000fe4000f8e0214 */
[----:B------:R-:W-:Y:S02]  /*1520*/  @!UP0 UIADD3 UR7, UPT, UPT, UR7, -UR6, URZ ;  /* 0x8000000607078290 */ /* 0x000fe4000fffe0ff */
[----:B------:R-:W-:Y:S02]  /*1530*/  @!UP0 UIMAD UR6, UR8, UR12, UR6 ;  /* 0x0000000c080682a4 */ /* 0x000fe4000f8e0206 */
[----:B------:R-:W-:Y:S02]  /*1540*/  @!UP0 UIMAD UR4, UR7, UR18, UR5 ;  /* 0x00000012070482a4 */ /* 0x000fe4000f8e0205 */
[----:B------:R-:W-:Y:S02]  /*1550*/  UIMAD UR16, UR22, UR16, UR21 ;  /* 0x00000010161072a4 */ /* 0x000fe4000f8e0215 */
[----:B------:R-:W-:Y:S01]  /*1560*/  UIMAD UR20, UR4, UR26, UR20 ;  /* 0x0000001a041472a4 */ /* 0x000fe2000f8e0214 */
[----:B------:R-:W-:-:S02]  /*1570*/  @!UP0 UMOV UR5, UR6 ;  /* 0x0000000600058c82 */ /* 0x000fc40008000000 */
[----:B------:R-:W-:-:S12]  /*1580*/  UIMAD UR16, UR5, UR22, UR16 ;  /* 0x00000016051072a4 */ /* 0x000fd8000f8e0210 */
.L_x_18:
[----:B------:R-:W-:Y:S02]  /*1590*/  UISETP.NE.AND UP1, UPT, UR23, 0x1, UPT ;  /* 0x000000011700788c */ /* 0x000fe4000bf25270 */
[----:B------:R-:W-:Y:S02]  /*15a0*/  UISETP.NE.AND UP0, UPT, UR13, 0x2, UPT ;  /* 0x000000020d00788c */ /* 0x000fe4000bf05270 */
[----:B------:R-:W-:Y:S02]  /*15b0*/  ULOP3.LUT UR28, UR28, 0x2000, URZ, 0xc0, !UPT ;  /* 0x000020001c1c7892 */ /* 0x000fe4000f8ec0ff */
[----:B------:R-:W-:-:S03]  /*15c0*/  USHF.L.U32 UR24, UR29, UR19, URZ ;  /* 0x000000131d187299 */ /* 0x000fc600080006ff */
[----:B------:R-:W-:Y:S09]  /*15d0*/  BRA.U UP1, `(.L_x_19) ;  /* 0x0000000101447547 */ /* 0x000ff2000b800000 */
[----:B------:R-:W1:Y:S01]  /*15e0*/  LDCU.128 UR8, c[0x0][0xb10] ;  /* 0x00016200ff0877ac */ /* 0x000e620008000c00 */
[----:B------:R-:W2:Y:S01]  /*15f0*/  LDCU UR12, c[0x0][0xb0c] ;  /* 0x00016180ff0c77ac */ /* 0x000ea20008000800 */
[----:B------:R-:W3:Y:S01]  /*1600*/  LDCU UR14, c[0x0][0xb20] ;  /* 0x00016400ff0e77ac */ /* 0x000ee20008000800 */
[----:B-1----:R-:W-:Y:S02]  /*1610*/  UIMAD.WIDE.U32 UR6, UR16, UR8, URZ ;  /* 0x00000008100672a5 */ /* 0x002fe4000f8e00ff */
[----:B------:R-:W-:Y:S02]  /*1620*/  UIMAD.WIDE.U32 UR4, UR20, UR11, URZ ;  /* 0x0000000b140472a5 */ /* 0x000fe4000f8e00ff */
[----:B--2---:R-:W-:Y:S02]  /*1630*/  UISETP.NE.AND UP2, UPT, UR12, 0x1, UPT ;  /* 0x000000010c00788c */ /* 0x004fe4000bf45270 */
[----:B------:R-:W-:Y:S01]  /*1640*/  UISETP.NE.AND UP1, UPT, UR10, 0x1, UPT ;  /* 0x000000010a00788c */ /* 0x000fe2000bf25270 */
[----:B------:R-:W-:-:S02]  /*1650*/  UMOV UR6, UR7 ;  /* 0x0000000700067c82 */ /* 0x000fc40008000000 */
[----:B------:R-:W-:Y:S01]  /*1660*/  UMOV UR4, UR5 ;  /* 0x0000000500047c82 */ /* 0x000fe20008000000 */
[----:B------:R-:W-:Y:S02]  /*1670*/  USHF.R.U32.HI UR6, URZ, UR9, UR6 ;  /* 0x00000009ff067299 */ /* 0x000fe40008011606 */
[----:B---3--:R-:W-:Y:S02]  /*1680*/  USHF.R.U32.HI UR4, URZ, UR14, UR4 ;  /* 0x0000000eff047299 */ /* 0x008fe40008011604 */
[----:B------:R-:W-:Y:S02]  /*1690*/  USEL UR5, UR16, UR6, !UP2 ;  /* 0x0000000610057287 */ /* 0x000fe4000d000000 */
[----:B------:R-:W-:-:S04]  /*16a0*/  USEL UR4, UR20, UR4, !UP1 ;  /* 0x0000000414047287 */ /* 0x000fc8000c800000 */
[----:B------:R-:W-:Y:S02]  /*16b0*/  UIADD3 UR6, UPT, UPT, -UR4, UR5, URZ ;  /* 0x0000000504067290 */ /* 0x000fe4000fffe1ff */
[----:B------:R-:W-:Y:S02]  /*16c0*/  UIADD3 UR4, UPT, UPT, UR4, -UR5, URZ ;  /* 0x8000000504047290 */ /* 0x000fe4000fffe0ff */
[----:B------:R-:W-:Y:S02]  /*16d0*/  UIMAD UR20, UR6, UR10, UR20 ;  /* 0x0000000a061472a4 */ /* 0x000fe4000f8e0214 */
[----:B------:R-:W-:-:S12]  /*16e0*/  UIMAD UR16, UR4, UR12, UR16 ;  /* 0x0000000c041072a4 */ /* 0x000fd8000f8e0210 */
.L_x_19:
[----:B------:R-:W-:Y:S05]  /*16f0*/  BRA.U !UP5, `(.L_x_20) ;  /* 0x000000010d0c7547 */ /* 0x000fea000b800000 */
[----:B------:R-:W-:Y:S01]  /*1700*/  UCGABAR_WAIT ;  /* 0x0000000000007dc7 */ /* 0x000fe20008000000 */
[----:B------:R-:W-:Y:S01]  /*1710*/  CCTL.IVALL ;  /* 0x00000000ff00798f */ /* 0x000fe20002000000 */
[----:B------:R-:W-:Y:S05]  /*1720*/  BRA `(.L_x_21) ;  /* 0x0000000000047947 */ /* 0x000fea0003800000 */
.L_x_20:
[----:B------:R-:W-:Y:S06]  /*1730*/  BAR.SYNC.DEFER_BLOCKING 0x0 ;  /* 0x0000000000007b1d */ /* 0x000fec0000010000 */
.L_x_21:
[----:B------:R-:W-:Y:S05]  /*1740*/  BRA.U UP0, `(.L_x_22) ;  /* 0x0000001100fc7547 */ /* 0x000fea000b800000 */
[----:B------:R-:W1:Y:S01]  /*1750*/  LDCU UR6, c[0x0][0x38c] ;  /* 0x00007180ff0677ac */ /* 0x000e620008000800 */
[----:B------:R-:W-:Y:S01]  /*1760*/  PLOP3.LUT P1, PT, PT, PT, UP3, 0x80, 0x8 ;  /* 0x000000000008781c */ /* 0x000fe20003f2f038 */
[----:B------:R-:W-:Y:S01]  /*1770*/  IMAD.MOV.U32 R12, RZ, RZ, 0x1 ;  /* 0x00000001ff0c7424 */ /* 0x000fe200078e00ff */
[----:B------:R-:W-:Y:S01]  /*1780*/  ISETP.NE.AND P2, PT, R0, RZ, P3 ;  /* 0x000000ff0000720c */ /* 0x000fe20001f45270 */
[----:B------:R-:W-:Y:S01]  /*1790*/  USHF.L.U32 UR7, UR21, 0x7, URZ ;  /* 0x0000000715077899 */ /* 0x000fe200080006ff */
[----:B------:R-:W-:Y:S01]  /*17a0*/  PLOP3.LUT P1, PT, P1, PT, PT, 0x8, 0x80 ;  /* 0x000000000080781c */ /* 0x000fe20000f2e170 */
[----:B------:R-:W-:Y:S01]  /*17b0*/  UMOV UR8, 0x400 ;  /* 0x0000040000087882 */ /* 0x000fe20000000000 */
[----:B------:R-:W-:Y:S01]  /*17c0*/  UISETP.NE.AND UP1, UPT, UR13, URZ, UPT ;  /* 0x000000ff0d00728c */ /* 0x000fe2000bf25270 */
[----:B------:R-:W-:Y:S01]  /*17d0*/  CS2R R10, SRZ ;  /* 0x00000000000a7805 */ /* 0x000fe2000001ff00 */
[----:B------:R-:W-:Y:S01]  /*17e0*/  USHF.L.U32 UR46, UR21, 0x6, URZ ;  /* 0x00000006152e7899 */ /* 0x000fe200080006ff */
[----:B------:R-:W-:Y:S01]  /*17f0*/  IMAD.MOV.U32 R9, RZ, RZ, RZ ;  /* 0x000000ffff097224 */ /* 0x000fe200078e00ff */
[----:B------:R-:W-:Y:S01]  /*1800*/  ULEA UR13, UR48, UR8, 0x18 ;  /* 0x00000008300d7291 */ /* 0x000fe2000f8ec0ff */
[----:B------:R-:W-:Y:S01]  /*1810*/  IMAD.MOV.U32 R8, RZ, RZ, 0x1 ;  /* 0x00000001ff087424 */ /* 0x000fe200078e00ff */
[----:B------:R-:W2:Y:S01]  /*1820*/  LDCU UR39, c[0x0][0x370] ;  /* 0x00006e00ff2777ac */ /* 0x000ea20008000800 */
[----:B------:R-:W-:-:S02]  /*1830*/  USEL UR21, UR43, 0x2, UP1 ;  /* 0x000000022b157887 */ /* 0x000fc40008800000 */
[----:B-1----:R-:W-:Y:S02]  /*1840*/  UIADD3 UR5, UPT, UPT, UR6, 0x7f, URZ ;  /* 0x0000007f06057890 */ /* 0x002fe4000fffe0ff */
[----:B------:R-:W-:Y:S02]  /*1850*/  UIADD3 UR47, UPT, UPT, UR6, 0xfe, URZ ;  /* 0x000000fe062f7890 */ /* 0x000fe4000fffe0ff */
[----:B------:R-:W-:Y:S01]  /*1860*/  USHF.R.S32.HI UR4, URZ, 0x1f, UR5 ;  /* 0x0000001fff047899 */ /* 0x000fe20008011405 */
[----:B------:R-:W1:Y:S03]  /*1870*/  LDCU.64 UR26, c[0x0][0x348] ;  /* 0x00006900ff1a77ac */ /* 0x000e660008000a00 */
[----:B------:R-:W-:Y:S02]  /*1880*/  ULEA.HI UR4, UR4, UR5, URZ, 0x7 ;  /* 0x0000000504047291 */ /* 0x000fe4000f8f38ff */
[----:B------:R-:W-:-:S02]  /*1890*/  UIADD3 UR5, UPT, UPT, UR6, -0x1, URZ ;  /* 0xffffffff06057890 */ /* 0x000fc4000fffe0ff */
[----:B------:R-:W-:Y:S02]  /*18a0*/  USHF.R.S32.HI UR41, URZ, 0x7, UR4 ;  /* 0x00000007ff297899 */ /* 0x000fe40008011404 */
[----:B------:R-:W-:Y:S02]  /*18b0*/  UISETP.GE.U32.AND UP2, UPT, UR5, -0xff, UPT ;  /* 0xffffff010500788c */ /* 0x000fe4000bf46070 */
[----:B------:R-:W-:Y:S02]  /*18c0*/  UISETP.LT.U32.AND UP0, UPT, UR41, 0x5, UPT ;  /* 0x000000052900788c */ /* 0x000fe4000bf01070 */
[----:B------:R-:W-:Y:S02]  /*18d0*/  ULOP3.LUT UR5, UR7, 0x80, URZ, 0xc0, !UPT ;  /* 0x0000008007057892 */ /* 0x000fe4000f8ec0ff */
[----:B------:R-:W-:Y:S01]  /*18e0*/  USEL UR40, UR41, 0x5, UP0 ;  /* 0x0000000529287887 */ /* 0x000fe20008000000 */
[----:B------:R-:W3:Y:S03]  /*18f0*/  LDCU UR38, c[0x0][0x374] ;  /* 0x00006e80ff2677ac */ /* 0x000ee60008000800 */
[----:B------:R-:W-:-:S02]  /*1900*/  UIADD3 UR4, UPT, UPT, UR40, -0x1, URZ ;  /* 0xffffffff28047890 */ /* 0x000fc4000fffe0ff */
[----:B------:R-:W-:Y:S02]  /*1910*/  @UP2 UIADD3 UR4, UPT, UPT, UR40, URZ, URZ ;  /* 0x000000ff28042290 */ /* 0x000fe4000fffe0ff */
[----:B------:R-:W-:Y:S02]  /*1920*/  ULOP3.LUT UR46, UR46, 0x40, URZ, 0xc0, !UPT ;  /* 0x000000402e2e7892 */ /* 0x000fe4000f8ec0ff */
[----:B------:R-:W-:Y:S02]  /*1930*/  UIADD3 UR30, UPT, UPT, UR13, 0x8400, UR28 ;  /* 0x000084000d1e7890 */ /* 0x000fe4000fffe01c */
[----:B------:R-:W-:Y:S02]  /*1940*/  ULEA.HI UR44, UR28, UR5, URZ, 0x19 ;  /* 0x000000051c2c7291 */ /* 0x000fe4000f8fc8ff */
[----:B------:R-:W-:Y:S02]  /*1950*/  UIADD3 UR45, UPT, UPT, UR41, -UR40, URZ ;  /* 0x80000028292d7290 */ /* 0x000fe4000fffe0ff */
[----:B------:R-:W-:-:S02]  /*1960*/  UIADD3 UR29, UPT, UPT, UR4, 0x1, URZ ;  /* 0x00000001041d7890 */ /* 0x000fc4000fffe0ff */
[----:B------:R-:W-:Y:S01]  /*1970*/  UIADD3 UR43, UPT, UPT, -UR4, URZ, URZ ;  /* 0x000000ff042b7290 */ /* 0x000fe2000fffe1ff */
[----:B-123--:R-:W-:-:S11]  /*1980*/  UMOV UR6, URZ ;  /* 0x000000ff00067c82 */ /* 0x00efd60008000000 */
.L_x_42:
[----:B------:R-:W-:-:S09]  /*1990*/  UISETP.NE.AND UP0, UPT, UR48, URZ, UPT ;  /* 0x000000ff3000728c */ /* 0x000fd2000bf05270 */
[----:B-1----:R-:W-:Y:S05]  /*19a0*/  BRA.U UP0, `(.L_x_23) ;  /* 0x0000000100287547 */ /* 0x002fea000b800000 */
[----:B------:R-:W-:Y:S02]  /*19b0*/  LEA R0, R9, UR13, 0x3 ;  /* 0x0000000d09007c11 */ /* 0x000fe4000f8e18ff */
[----:B------:R-:W-:-:S04]  /*19c0*/  SHF.L.U32 R3, R8, 0x1f, RZ ;  /* 0x0000001f08037819 */ /* 0x000fc800000006ff */
[----:B------:R-:W1:Y:S02]  /*19d0*/  SYNCS.PHASECHK.TRANS64.TRYWAIT P0, [R0+URZ+0xf0], R3 ;  /* 0x0000f003000075a7 */ /* 0x000e6400080011ff */
[----:B-1----:R-:W-:Y:S05]  /*19e0*/  @!P0 BRA `(.L_x_24) ;  /* 0x00000074004c8947 */ /* 0x002fea0003800000 */
.L_x_125:
[----:B------:R2:W-:Y:S01]  /*19f0*/  SYNCS.ARRIVE.TRANS64.A1T0 RZ, [R0+URZ+0xe0], RZ ;  /* 0x0000e0ff00ff79a7 */ /* 0x0005e200081000ff */
[----:B------:R-:W-:-:S05]  /*1a00*/  VIADD R9, R9, 0x1 ;  /* 0x0000000109097836 */ /* 0x000fca0000000000 */
[----:B------:R-:W-:-:S04]  /*1a10*/  ISETP.NE.AND P0, PT, R9, 0x2, PT ;  /* 0x000000020900780c */ /* 0x000fc80003f05270 */
[----:B-1----:R-:W-:Y:S02]  /*1a20*/  SEL R3, RZ, 0x1, P0 ;  /* 0x00000001ff037807 */ /* 0x002fe40000000000 */
[----:B------:R-:W-:Y:S02]  /*1a30*/  SEL R9, R9, RZ, P0 ;  /* 0x000000ff09097207 */ /* 0x000fe40000000000 */
[----:B------:R-:W-:-:S07]  /*1a40*/  LOP3.LUT R8, R8, R3, RZ, 0x3c, !PT ;  /* 0x0000000308087212 */ /* 0x000fce00078e3cff */
.L_x_23:
[----:B------:R-:W-:Y:S01]  /*1a50*/  ULEA UR4, UR6, UR13, 0x3 ;  /* 0x0000000d06047291 */ /* 0x000fe2000f8e18ff */
[----:B--2---:R-:W-:Y:S01]  /*1a60*/  SHF.L.U32 R0, R12, 0x1f, RZ ;  /* 0x0000001f0c007819 */ /* 0x004fe200000006ff */
[----:B------:R-:W-:Y:S02]  /*1a70*/  UISETP.GE.U32.AND UP0, UPT, UR47, 0xff, UPT ;  /* 0x000000ff2f00788c */ /* 0x000fe4000bf06070 */
[----:B------:R-:W-:Y:S01]  /*1a80*/  ULEA UR11, UR20, UR46, 0x7 ;  /* 0x0000002e140b7291 */ /* 0x000fe2000f8e38ff */
[----:B------:R-:W-:-:S04]  /*1a90*/  UMOV UR7, URZ ;  /* 0x000000ff00077c82 */ /* 0x000fc80008000000 */
[----:B------:R1:W2:Y:S01]  /*1aa0*/  SYNCS.PHASECHK.TRANS64.TRYWAIT P0, [UR4+0x28], R0 ;  /* 0x00002800ff0075a7 */ /* 0x0002a20008001104 */
[----:B------:R-:W-:-:S04]  /*1ab0*/  ULEA.HI UR4, UR16, UR16, URZ, 0x1 ;  /* 0x0000001010047291 */ /* 0x000fc8000f8f08ff */
[----:B------:R-:W-:-:S04]  /*1ac0*/  USHF.L.U32 UR4, UR4, 0x7, URZ ;  /* 0x0000000704047899 */ /* 0x000fc800080006ff */
[----:B------:R-:W-:-:S04]  /*1ad0*/  ULOP3.LUT UR35, UR4, 0xffffff00, URZ, 0xc0, !UPT ;  /* 0xffffff0004237892 */ /* 0x000fc8000f8ec0ff */
[----:B------:R-:W-:Y:S01]  /*1ae0*/  UIADD3 UR35, UPT, UPT, UR44, UR35, URZ ;  /* 0x000000232c237290 */ /* 0x000fe2000fffe0ff */
[----:B------:R-:W-:Y:S11]  /*1af0*/  BRA.U !UP0, `(.L_x_25) ;  /* 0x0000000108c47547 */ /* 0x000ff6000b800000 */
[----:B------:R-:W-:Y:S01]  /*1b00*/  UMOV UR16, UR43 ;  /* 0x0000002b00107c82 */ /* 0x000fe20008000000 */
[----:B------:R-:W-:Y:S01]  /*1b10*/  UMOV UR4, UR6 ;  /* 0x0000000600047c82 */ /* 0x000fe20008000000 */
[----:B------:R-:W-:-:S05]  /*1b20*/  UMOV UR34, URZ ;  /* 0x000000ff00227c82 */ /* 0x000fca0008000000 */
.L_x_31:
[----:B------:R-:W-:Y:S01]  /*1b30*/  ULEA UR33, UR4, UR13, 0x3 ;  /* 0x0000000d04217291 */ /* 0x000fe2000f8e18ff */
[----:B------:R-:W-:Y:S01]  /*1b40*/  @P3 MOV R2, 0xc000 ;  /* 0x0000c00000023802 */ /* 0x000fe20000000f00 */
[----:B--234-:R-:W-:Y:S10]  /*1b50*/  @P0 BRA `(.L_x_26) ;  /* 0x00000000000c0947 */ /* 0x01cff40003800000 */
[----:B------:R-:W-:-:S04]  /*1b60*/  SHF.L.U32 R3, R12, 0x1f, RZ ;  /* 0x0000001f0c037819 */ /* 0x000fc800000006ff */
[----:B------:R-:W2:Y:S02]  /*1b70*/  SYNCS.PHASECHK.TRANS64.TRYWAIT P0, [UR33+0x28], R3 ;  /* 0x00002803ff0075a7 */ /* 0x000ea40008001121 */
[----:B--2---:R-:W-:Y:S05]  /*1b80*/  @!P0 BRA `(.L_x_27) ;  /* 0x0000007000f88947 */ /* 0x004fea0003800000 */
.L_x_26:
[----:B------:R2:W-:Y:S01]  /*1b90*/  @P3 SYNCS.ARRIVE.TRANS64 RZ, [UR33], R2 ;  /* 0x00000002ffff39a7 */ /* 0x0005e20008000021 */
[----:B------:R-:W-:Y:S02]  /*1ba0*/  ULOP3.LUT UR5, UR21, 0x2, URZ, 0xfc, !UPT ;  /* 0x0000000215057892 */ /* 0x000fe4000f8efcff */
[----:B------:R-:W-:Y:S02]  /*1bb0*/  UIADD3 UR16, UPT, UPT, UR16, 0x1, URZ ;  /* 0x0000000110107890 */ /* 0x000fe4000fffe0ff */
[----:B------:R-:W-:Y:S02]  /*1bc0*/  UISETP.NE.AND UP0, UPT, UR5, 0x2, UPT ;  /* 0x000000020500788c */ /* 0x000fe4000bf05270 */
[----:B------:R-:W-:-:S07]  /*1bd0*/  UISETP.NE.AND UP2, UPT, UR16, 0x1, UPT ;  /* 0x000000011000788c */ /* 0x000fce000bf45270 */
[----:B------:R-:W-:Y:S05]  /*1be0*/  BRA.U UP0, `(.L_x_28) ;  /* 0x0000000100047547 */ /* 0x000fea000b800000 */
[----:B------:R-:W-:Y:S05]  /*1bf0*/  BPT.TRAP 0x1 ;  /* 0x000000040000795c */ /* 0x000fea0000300000 */
.L_x_28:
[----:B------:R-:W-:Y:S04]  /*1c00*/  BSSY.RECONVERGENT B0, `(.L_x_29) ;  /* 0x0000003000007945 */ /* 0x000fe80003800200 */
[----:B------:R-:W-:Y:S05]  /*1c10*/  @!P2 BRA `(.L_x_30) ;  /* 0x000000000004a947 */ /* 0x000fea0003800000 */
[----:B------:R-:W-:Y:S05]  /*1c20*/  BPT.TRAP 0x1 ;  /* 0x000000040000795c */ /* 0x000fea0000300000 */
.L_x_30:
[----:B------:R-:W-:Y:S05]  /*1c30*/  BSYNC.RECONVERGENT B0 ;  /* 0x0000000000007941 */ /* 0x000fea0003800200 */
.L_x_29:
[----:B------:R-:W-:Y:S02]  /*1c40*/  UIADD3 UR5, UPT, UPT, UR4, 0x1, URZ ;  /* 0x0000000104057890 */ /* 0x000fe4000fffe0ff */
[----:B------:R-:W-:Y:S02]  /*1c50*/  ULEA UR32, UR4, UR28, 0xe ;  /* 0x0000001c04207291 */ /* 0x000fe4000f8e70ff */
[----:B------:R-:W-:Y:S02]  /*1c60*/  UISETP.NE.AND UP0, UPT, UR5, 0x5, UPT ;  /* 0x000000050500788c */ /* 0x000fe4000bf05270 */
[----:B------:R-:W-:Y:S02]  /*1c70*/  UIADD3 UR14, UP1, UPT, UR26, 0x80, URZ ;  /* 0x000000801a0e7890 */ /* 0x000fe4000ff3e0ff */
[----:B------:R-:W-:Y:S02]  /*1c80*/  USEL UR7, URZ, 0x1, UP0 ;  /* 0x00000001ff077887 */ /* 0x000fe40008000000 */
[----:B------:R-:W-:-:S02]  /*1c90*/  USEL UR6, UR5, URZ, UP0 ;  /* 0x000000ff05067287 */ /* 0x000fc40008000000 */
[----:B------:R-:W-:Y:S02]  /*1ca0*/  ULEA UR8, UR4, UR13, 0xd ;  /* 0x0000000d04087291 */ /* 0x000fe4000f8e68ff */
[----:B------:R-:W-:Y:S01]  /*1cb0*/  ULEA UR5, UR6, UR13, 0x3 ;  /* 0x0000000d06057291 */ /* 0x000fe2000f8e18ff */
[----:B------:R-:W-:Y:S01]  /*1cc0*/  LOP3.LUT R12, R12, UR7, RZ, 0x3c, !PT ;  /* 0x000000070c0c7c12 */ /* 0x000fe2000f8e3cff */
[----:B------:R-:W-:Y:S02]  /*1cd0*/  UIADD3 UR4, UP0, UPT, UR26, 0x180, URZ ;  /* 0x000001801a047890 */ /* 0x000fe4000ff1e0ff */
[----:B------:R-:W-:Y:S01]  /*1ce0*/  ULOP3.LUT UR33, UR33, 0xfefffff8, URZ, 0xc0, !UPT ;  /* 0xfefffff821217892 */ /* 0x000fe2000f8ec0ff */
[----:B-1----:R-:W-:Y:S01]  /*1cf0*/  SHF.L.U32 R0, R12, 0x1f, RZ ;  /* 0x0000001f0c007819 */ /* 0x002fe200000006ff */
[----:B------:R-:W-:Y:S02]  /*1d00*/  UIADD3.X UR15, UPT, UPT, URZ, UR27, URZ, UP1, !UPT ;  /* 0x0000001bff0f7290 */ /* 0x000fe40008ffe4ff */
[----:B------:R-:W-:Y:S01]  /*1d10*/  UIADD3 UR32, UPT, UPT, UR13, 0x8400, UR32 ;  /* 0x000084000d207890 */ /* 0x000fe2000fffe020 */
[----:B------:R3:W4:Y:S01]  /*1d20*/  SYNCS.PHASECHK.TRANS64.TRYWAIT P0, [UR5+0x28], R0 ;  /* 0x00002800ff0075a7 */ /* 0x0007220008001105 */
[----:B------:R-:W-:-:S02]  /*1d30*/  UPRMT UR7, URZ, 0x5410, UR24 ;  /* 0x00005410ff077896 */ /* 0x000fc40008000018 */
[----:B------:R-:W-:Y:S02]  /*1d40*/  UIADD3 UR8, UPT, UPT, UR8, 0x1c400, URZ ;  /* 0x0001c40008087890 */ /* 0x000fe4000fffe0ff */
[----:B------:R-:W-:Y:S01]  /*1d50*/  UIADD3.X UR5, UPT, UPT, URZ, UR27, URZ, UP0, !UPT ;  /* 0x0000001bff057290 */ /* 0x000fe200087fe4ff */
[----:B------:R-:W-:Y:S01]  /*1d60*/  UMOV UR18, 0x0 ;  /* 0x0000000000127882 */ /* 0x000fe20000000000 */
[----:B------:R-:W-:Y:S01]  /*1d70*/  UMOV UR19, 0x10000000 ;  /* 0x1000000000137882 */ /* 0x000fe20000000000 */
[----:B------:R-:W-:Y:S01]  /*1d80*/  UMOV UR10, UR34 ;  /* 0x00000022000a7c82 */ /* 0x000fe20008000000 */
[----:B------:R-:W-:Y:S01]  /*1d90*/  UMOV UR12, UR36 ;  /* 0x00000024000c7c82 */ /* 0x000fe20008000000 */
[----:B------:R-:W-:Y:S01]  /*1da0*/  UMOV UR9, UR33 ;  /* 0x0000002100097c82 */ /* 0x000fe20008000000 */
[----:B------:R1:W-:Y:S03]  /*1db0*/  UTMALDG.3D.MULTICAST.2CTA [UR32], [UR14], UR7, desc[UR18] ;  /* 0x000012200e0073b4 */ /* 0x0003e60008211807 */
[----:B------:R2:W-:Y:S01]  /*1dc0*/  UTMALDG.3D.2CTA [UR8], [UR4], desc[UR18] ;  /* 0x00001208040075b4 */ /* 0x0005e20008211000 */
[----:B-1----:R-:W-:Y:S01]  /*1dd0*/  UIADD3 UR34, UPT, UPT, UR34, 0x80, URZ ;  /* 0x0000008022227890 */ /* 0x002fe2000fffe0ff */
[----:B------:R-:W-:Y:S01]  /*1de0*/  UMOV UR7, UR29 ;  /* 0x0000001d00077c82 */ /* 0x000fe20008000000 */
[----:B--2---:R-:W-:Y:S01]  /*1df0*/  UMOV UR4, UR6 ;  /* 0x0000000600047c82 */ /* 0x004fe20008000000 */
[----:B------:R-:W-:Y:S09]  /*1e00*/  BRA.U UP2, `(.L_x_31) ;  /* 0xfffffffd02487547 */ /* 0x000ff2000b83ffff */
.L_x_25:
[----:B------:R-:W-:Y:S01]  /*1e10*/  ULEA UR4, UR6, UR13, 0x3 ;  /* 0x0000000d06047291 */ /* 0x000fe2000f8e18ff */
[----:B-1-3--:R-:W-:Y:S01]  /*1e20*/  SHF.L.U32 R0, R12, 0x1f, RZ ;  /* 0x0000001f0c007819 */ /* 0x00afe200000006ff */
[----:B------:R-:W-:Y:S01]  /*1e30*/  @!P1 SYNCS.ARRIVE.TRANS64.A1T0 RZ, [UR13+0x78], RZ ;  /* 0x000078ffffff99a7 */ /* 0x000fe2000810000d */
[----:B------:R-:W-:-:S06]  /*1e40*/  UISETP.GT.AND UP0, UPT, UR41, UR40, UPT ;  /* 0x000000282900728c */ /* 0x000fcc000bf04270 */
[----:B--2-4-:R1:W2:Y:S03]  /*1e50*/  SYNCS.PHASECHK.TRANS64.TRYWAIT P0, [UR4+0x28], R0 ;  /* 0x00002800ff0075a7 */ /* 0x0142a60008001104 */
[----:B------:R-:W-:Y:S05]  /*1e60*/  BRA.U !UP0, `(.L_x_32) ;  /* 0x0000000108c07547 */ /* 0x000fea000b800000 */
[----:B------:R-:W-:Y:S01]  /*1e70*/  UIADD3 UR25, UPT, UPT, UR45, UR7, URZ ;  /* 0x000000072d197290 */ /* 0x000fe2000fffe0ff */
[----:B------:R-:W-:-:S11]  /*1e80*/  UMOV UR4, UR6 ;  /* 0x0000000600047c82 */ /* 0x000fd60008000000 */
.L_x_38:
[----:B------:R-:W-:Y:S01]  /*1e90*/  ULEA UR17, UR4, UR13, 0x3 ;  /* 0x0000000d04117291 */ /* 0x000fe2000f8e18ff */
[----:B--2---:R-:W-:Y:S01]  /*1ea0*/  @P3 MOV R2, 0xc000 ;  /* 0x0000c00000023802 */ /* 0x004fe20000000f00 */
[----:B--2-4-:R-:W-:Y:S10]  /*1eb0*/  @P0 BRA `(.L_x_33) ;  /* 0x00000000000c0947 */ /* 0x014ff40003800000 */
[----:B------:R-:W-:-:S04]  /*1ec0*/  SHF.L.U32 R3, R12, 0x1f, RZ ;  /* 0x0000001f0c037819 */ /* 0x000fc800000006ff */
[----:B------:R-:W2:Y:S02]  /*1ed0*/  SYNCS.PHASECHK.TRANS64.TRYWAIT P0, [UR17+0x28], R3 ;  /* 0x00002803ff0075a7 */ /* 0x000ea40008001111 */
[----:B--2---:R-:W-:Y:S05]  /*1ee0*/  @!P0 BRA `(.L_x_34) ;  /* 0x0000007000388947 */ /* 0x004fea0003800000 */
.L_x_33:
[----:B------:R2:W-:Y:S01]  /*1ef0*/  @P3 SYNCS.ARRIVE.TRANS64 RZ, [UR17], R2 ;  /* 0x00000002ffff39a7 */ /* 0x0005e20008000011 */
[----:B------:R-:W-:-:S04]  /*1f00*/  ULOP3.LUT UR5, UR21, 0x2, URZ, 0xfc, !UPT ;  /* 0x0000000215057892 */ /* 0x000fc8000f8efcff */
[----:B------:R-:W-:-:S09]  /*1f10*/  UISETP.NE.AND UP0, UPT, UR5, 0x2, UPT ;  /* 0x000000020500788c */ /* 0x000fd2000bf05270 */
[----:B------:R-:W-:Y:S05]  /*1f20*/  BRA.U UP0, `(.L_x_35) ;  /* 0x0000000100047547 */ /* 0x000fea000b800000 */
[----:B------:R-:W-:Y:S05]  /*1f30*/  BPT.TRAP 0x1 ;  /* 0x000000040000795c */ /* 0x000fea0000300000 */
.L_x_35:
[----:B------:R-:W-:Y:S04]  /*1f40*/  BSSY.RECONVERGENT B0, `(.L_x_36) ;  /* 0x0000003000007945 */ /* 0x000fe80003800200 */
[----:B------:R-:W-:Y:S05]  /*1f50*/  @!P2 BRA `(.L_x_37) ;  /* 0x000000000004a947 */ /* 0x000fea0003800000 */
[----:B------:R-:W-:Y:S05]  /*1f60*/  BPT.TRAP 0x1 ;  /* 0x000000040000795c */ /* 0x000fea0000300000 */
.L_x_37:
[----:B------:R-:W-:Y:S05]  /*1f70*/  BSYNC.RECONVERGENT B0 ;  /* 0x0000000000007941 */ /* 0x000fea0003800200 */
.L_x_36:
[----:B------:R-:W-:Y:S02]  /*1f80*/  UIADD3 UR5, UPT, UPT, UR4, 0x1, URZ ;  /* 0x0000000104057890 */ /* 0x000fe4000fffe0ff */
[----:B------:R-:W-:Y:S02]  /*1f90*/  UIADD3 UR14, UP1, UPT, UR26, 0x80, URZ ;  /* 0x000000801a0e7890 */ /* 0x000fe4000ff3e0ff */
[----:B------:R-:W-:Y:S02]  /*1fa0*/  UISETP.NE.AND UP0, UPT, UR5, 0x5, UPT ;  /* 0x000000050500788c */ /* 0x000fe4000bf05270 */
[----:B------:R-:W-:Y:S02]  /*1fb0*/  ULEA UR16, UR4, UR30, 0xe ;  /* 0x0000001e04107291 */ /* 0x000fe4000f8e70ff */
[----:B------:R-:W-:Y:S02]  /*1fc0*/  USEL UR8, URZ, 0x1, UP0 ;  /* 0x00000001ff087887 */ /* 0x000fe40008000000 */
[----:B------:R-:W-:-:S02]  /*1fd0*/  USEL UR6, UR5, URZ, UP0 ;  /* 0x000000ff05067287 */ /* 0x000fc40008000000 */
[----:B------:R-:W-:Y:S02]  /*1fe0*/  UIADD3 UR22, UP0, UPT, UR26, 0x180, URZ ;  /* 0x000001801a167890 */ /* 0x000fe4000ff1e0ff */
[----:B------:R-:W-:Y:S01]  /*1ff0*/  LOP3.LUT R12, R12, UR8, RZ, 0x3c, !PT ;  /* 0x000000080c0c7c12 */ /* 0x000fe2000f8e3cff */
[----:B------:R-:W-:Y:S02]  /*2000*/  ULEA UR8, UR4, UR13, 0xd ;  /* 0x0000000d04087291 */ /* 0x000fe4000f8e68ff */
[----:B------:R-:W-:Y:S01]  /*2010*/  ULEA UR5, UR6, UR13, 0x3 ;  /* 0x0000000d06057291 */ /* 0x000fe2000f8e18ff */
[----:B-1----:R-:W-:Y:S01]  /*2020*/  SHF.L.U32 R0, R12, 0x1f, RZ ;  /* 0x0000001f0c007819 */ /* 0x002fe200000006ff */
[----:B------:R-:W-:Y:S02]  /*2030*/  USHF.L.U32 UR18, UR7, 0x7, URZ ;  /* 0x0000000707127899 */ /* 0x000fe400080006ff */
[----:B------:R-:W-:Y:S02]  /*2040*/  ULOP3.LUT UR17, UR17, 0xfefffff8, URZ, 0xc0, !UPT ;  /* 0xfefffff811117892 */ /* 0x000fe4000f8ec0ff */
[----:B------:R-:W-:-:S02]  /*2050*/  UIADD3.X UR15, UPT, UPT, URZ, UR27, URZ, UP1, !UPT ;  /* 0x0000001bff0f7290 */ /* 0x000fc40008ffe4ff */
[----:B------:R-:W-:Y:S01]  /*2060*/  UPRMT UR4, URZ, 0x5410, UR24 ;  /* 0x00005410ff047896 */ /* 0x000fe20008000018 */
[----:B------:R3:W4:Y:S01]  /*2070*/  SYNCS.PHASECHK.TRANS64.TRYWAIT P0, [UR5+0x28], R0 ;  /* 0x00002800ff0075a7 */ /* 0x0007220008001105 */
[----:B------:R-:W-:Y:S02]  /*2080*/  UIADD3 UR8, UPT, UPT, UR8, 0x1c400, URZ ;  /* 0x0001c40008087890 */ /* 0x000fe4000fffe0ff */
[----:B------:R-:W-:Y:S01]  /*2090*/  UIADD3.X UR23, UPT, UPT, URZ, UR27, URZ, UP0, !UPT ;  /* 0x0000001bff177290 */ /* 0x000fe200087fe4ff */
[----:B------:R-:W-:Y:S01]  /*20a0*/  UMOV UR32, 0x0 ;  /* 0x0000000000207882 */ /* 0x000fe20000000000 */
[----:B------:R-:W-:Y:S01]  /*20b0*/  UMOV UR33, 0x10000000 ;  /* 0x1000000000217882 */ /* 0x000fe20000000000 */
[----:B------:R-:W-:Y:S01]  /*20c0*/  UMOV UR19, UR35 ;  /* 0x0000002300137c82 */ /* 0x000fe20008000000 */
[----:B------:R-:W-:Y:S01]  /*20d0*/  UMOV UR20, UR36 ;  /* 0x0000002400147c82 */ /* 0x000fe20008000000 */
[----:B------:R-:W-:Y:S01]  /*20e0*/  UMOV UR12, UR36 ;  /* 0x00000024000c7c82 */ /* 0x000fe20008000000 */
[----:B------:R-:W-:Y:S01]  /*20f0*/  UMOV UR9, UR17 ;  /* 0x0000001100097c82 */ /* 0x000fe20008000000 */
[----:B------:R-:W-:Y:S01]  /*2100*/  UMOV UR10, UR18 ;  /* 0x00000012000a7c82 */ /* 0x000fe20008000000 */
[----:B------:R1:W-:Y:S01]  /*2110*/  UTMALDG.3D.MULTICAST.2CTA [UR16], [UR14], UR4, desc[UR32] ;  /* 0x000020100e0073b4 */ /* 0x0003e20008211804 */
[----:B------:R-:W-:-:S04]  /*2120*/  UIADD3 UR7, UPT, UPT, UR7, 0x1, URZ ;  /* 0x0000000107077890 */ /* 0x000fc8000fffe0ff */
[----:B------:R-:W-:Y:S01]  /*2130*/  UISETP.NE.AND UP0, UPT, UR7, UR25, UPT ;  /* 0x000000190700728c */ /* 0x000fe2000bf05270 */
[----:B------:R3:W-:Y:S01]  /*2140*/  UTMALDG.3D.2CTA [UR8], [UR22], desc[UR32] ;  /* 0x00002008160075b4 */ /* 0x0007e20008211000 */
[----:B-1----:R-:W-:-:S07]  /*2150*/  UMOV UR4, UR6 ;  /* 0x0000000600047c82 */ /* 0x002fce0008000000 */
[----:B---3--:R-:W-:Y:S05]  /*2160*/  BRA.U UP0, `(.L_x_38) ;  /* 0xfffffffd00487547 */ /* 0x008fea000b83ffff */
.L_x_32:
[C---:B------:R-:W-:Y:S01]  /*2170*/  LEA R3, R11.reuse, UR13, 0x3 ;  /* 0x0000000d0b037c11 */ /* 0x040fe2000f8e18ff */
[----:B------:R-:W-:Y:S01]  /*2180*/  NOP ;  /* 0x0000000000007918 */ /* 0x000fe20000000000 */
[----:B-1----:R-:W-:Y:S02]  /*2190*/  SHF.L.U32 R0, R10, 0x1f, RZ ;  /* 0x0000001f0a007819 */ /* 0x002fe400000006ff */
[----:B------:R-:W-:Y:S02]  /*21a0*/  LEA R5, R11, UR13, 0x4 ;  /* 0x0000000d0b057c11 */ /* 0x000fe4000f8e20ff */
[----:B--2-4-:R-:W1:Y:S02]  /*21b0*/  SYNCS.PHASECHK.TRANS64.TRYWAIT P0, [R3+URZ+0x80], R0 ;  /* 0x00008000030075a7 */ /* 0x014e6400080011ff */
[----:B-1----:R-:W-:Y:S05]  /*21c0*/  @!P0 BRA `(.L_x_39) ;  /* 0x0000006c00988947 */ /* 0x002fea0003800000 */
.L_x_128:
[----:B------:R-:W2:Y:S01]  /*21d0*/  LDS.128 R4, [R5+0x110] ;  /* 0x0001100005047984 */ /* 0x000ea20000000c00 */
[----:B------:R-:W-:Y:S01]  /*21e0*/  UISETP.GE.AND UP0, UPT, UR42, 0x1, UPT ;  /* 0x000000012a00788c */ /* 0x000fe2000bf06270 */
[----:B------:R-:W-:Y:S01]  /*21f0*/  @!PT LDS RZ, [RZ] ;  /* 0x00000000fffff984 */ /* 0x000fe20000000800 */
[----:B------:R-:W-:Y:S01]  /*2200*/  @!PT LDS RZ, [RZ] ;  /* 0x00000000fffff984 */ /* 0x000fe20000000800 */
[----:B------:R-:W-:Y:S01]  /*2210*/  @!PT LDS RZ, [RZ] ;  /* 0x00000000fffff984 */ /* 0x000fe20000000800 */
[----:B------:R-:W-:Y:S01]  /*2220*/  @!PT LDS RZ, [RZ] ;  /* 0x00000000fffff984 */ /* 0x000fe20000000800 */
[----:B------:R3:W-:Y:S06]  /*2230*/  MEMBAR.ALL.CTA ;  /* 0x0000000000007992 */ /* 0x0007ec0000008000 */
[----:B---3--:R-:W3:Y:S01]  /*2240*/  FENCE.VIEW.ASYNC.S ;  /* 0x00000000000073c6 */ /* 0x008ee20000000000 */
[----:B--2---:R-:W-:-:S13]  /*2250*/  LOP3.LUT P0, RZ, R6, 0x1, RZ, 0xc0, !PT ;  /* 0x0000000106ff7812 */ /* 0x004fda000780c0ff */
[----:B---3--:R-:W-:Y:S01]  /*2260*/  VOTEU.ANY UP1, P0 ;  /* 0x0000000000ff7886 */ /* 0x008fe20000020100 */
[----:B------:R-:W-:-:S13]  /*2270*/  PLOP3.LUT P0, PT, PT, PT, UP1, 0x80, 0x8 ;  /* 0x000000000008781c */ /* 0x000fda0003f0f018 */
[----:B-1----:R-:W-:Y:S02]  /*2280*/  @P0 LOP3.LUT R0, R5, 0xffff, RZ, 0xc0, !PT ;  /* 0x0000ffff05000812 */ /* 0x002fe400078ec0ff */
[----:B------:R-:W-:Y:S02]  /*2290*/  @P0 MOV R2, R4 ;  /* 0x0000000400020202 */ /* 0x000fe40000000f00 */
[----:B------:R-:W-:Y:S01]  /*22a0*/  @P0 R2UR UR5, R0 ;  /* 0x00000000000502ca */ /* 0x000fe200000e0000 */
[----:B------:R-:W-:Y:S01]  /*22b0*/  VIADD R0, R3, 0x90 ;  /* 0x0000009003007836 */ /* 0x000fe20000000000 */
[----:B------:R-:W-:Y:S02]  /*22c0*/  @P0 SHF.R.U32.HI R4, RZ, 0x10, R5 ;  /* 0x00000010ff040819 */ /* 0x000fe40000011605 */
[----:B------:R-:W-:Y:S02]  /*22d0*/  @P0 R2UR UR7, R2 ;  /* 0x00000000020702ca */ /* 0x000fe400000e0000 */
[----:B------:R-:W-:-:S02]  /*22e0*/  PRMT R0, RZ, 0x654, R0 ;  /* 0x00000654ff007816 */ /* 0x000fc40000000000 */
[----:B------:R-:W-:Y:S02]  /*22f0*/  @P0 R2UR UR4, R4 ;  /* 0x00000000040402ca */ /* 0x000fe400000e0000 */
[----:B------:R1:W-:Y:S03]  /*2300*/  SYNCS.ARRIVE.TRANS64.RED.A1T0 RZ, [R0+URZ], RZ ;  /* 0x000000ff00ff79a7 */ /* 0x0003e600081004ff */
[----:B------:R-:W-:-:S04]  /*2310*/  @UP1 UMOV UR31, UR5 ;  /* 0x00000005001f1c82 */ /* 0x000fc80008000000 */
[----:B------:R-:W-:-:S04]  /*2320*/  @UP1 UMOV UR37, UR7 ;  /* 0x0000000700251c82 */ /* 0x000fc80008000000 */
[----:B------:R-:W-:Y:S01]  /*2330*/  @UP1 UMOV UR36, UR4 ;  /* 0x0000000400241c82 */ /* 0x000fe20008000000 */
[----:B------:R-:W-:Y:S05]  /*2340*/  BRA.U !UP0, `(.L_x_40) ;  /* 0x0000000108d47547 */ /* 0x000fea000b800000 */
[----:B------:R-:W2:Y:S01]  /*2350*/  LDCU.128 UR16, c[0x0][0xb10] ;  /* 0x00016200ff1077ac */ /* 0x000ea20008000c00 */
[----:B------:R-:W3:Y:S01]  /*2360*/  LDCU UR12, c[0x0][0xb20] ;  /* 0x00016400ff0c77ac */ /* 0x000ee20008000800 */
[----:B------:R-:W4:Y:S01]  /*2370*/  LDCU UR20, c[0x0][0xb0c] ;  /* 0x00016180ff1477ac */ /* 0x000f220008000800 */
[----:B------:R-:W1:Y:S01]  /*2380*/  LDCU.64 UR8, c[0x0][0xb28] ;  /* 0x00016500ff0877ac */ /* 0x000e620008000a00 */
[----:B------:R-:W-:Y:S02]  /*2390*/  UISETP.NE.AND UP3, UPT, UR42, 0x1, UPT ;  /* 0x000000012a00788c */ /* 0x000fe4000bf65270 */
[----:B--2---:R-:W-:Y:S02]  /*23a0*/  UIMAD.WIDE.U32 UR10, UR38, UR19, URZ ;  /* 0x00000013260a72a5 */ /* 0x004fe4000f8e00ff */
[----:B------:R-:W-:Y:S02]  /*23b0*/  UIMAD.WIDE.U32 UR4, UR39, UR16, URZ ;  /* 0x00000010270472a5 */ /* 0x000fe4000f8e00ff */
[----:B------:R-:W-:-:S02]  /*23c0*/  UISETP.NE.AND UP0, UPT, UR18, 0x1, UPT ;  /* 0x000000011200788c */ /* 0x000fc4000bf05270 */
[----:B------:R-:W-:Y:S01]  /*23d0*/  UIMAD.WIDE.U32 UR22, UR31, UR19, URZ ;  /* 0x000000131f1672a5 */ /* 0x000fe2000f8e00ff */
[----:B------:R-:W-:Y:S02]  /*23e0*/  UMOV UR10, UR11 ;  /* 0x0000000b000a7c82 */ /* 0x000fe40008000000 */
[----:B------:R-:W-:Y:S01]  /*23f0*/  UMOV UR4, UR5 ;  /* 0x0000000500047c82 */ /* 0x000fe20008000000 */
[----:B---3--:R-:W-:Y:S02]  /*2400*/  USHF.R.U32.HI UR10, URZ, UR12, UR10 ;  /* 0x0000000cff0a7299 */ /* 0x008fe4000801160a */
[----:B----4-:R-:W-:Y:S02]  /*2410*/  UISETP.NE.AND UP2, UPT, UR20, 0x1, UPT ;  /* 0x000000011400788c */ /* 0x010fe4000bf45270 */
[----:B------:R-:W-:Y:S02]  /*2420*/  USHF.R.U32.HI UR4, URZ, UR17, UR4 ;  /* 0x00000011ff047299 */ /* 0x000fe40008011604 */
[----:B------:R-:W-:-:S02]  /*2430*/  USEL UR5, UR38, UR10, !UP0 ;  /* 0x0000000a26057287 */ /* 0x000fc4000c000000 */
[----:B------:R-:W-:Y:S02]  /*2440*/  USEL UR7, UR39, UR4, !UP2 ;  /* 0x0000000427077287 */ /* 0x000fe4000d000000 */
[----:B-1----:R-:W-:Y:S01]  /*2450*/  UIMAD.WIDE.U32 UR10, UR5, UR8, URZ ;  /* 0x00000008050a72a5 */ /* 0x002fe2000f8e00ff */
[----:B------:R-:W-:Y:S01]  /*2460*/  UMOV UR4, UR23 ;  /* 0x0000001700047c82 */ /* 0x000fe20008000000 */
[----:B------:R-:W-:Y:S02]  /*2470*/  UIMAD.WIDE.U32 UR14, UR37, UR16, URZ ;  /* 0x00000010250e72a5 */ /* 0x000fe4000f8e00ff */
[----:B------:R-:W-:-:S03]  /*2480*/  UIMAD.WIDE.U32 UR22, UR7, UR8, URZ ;  /* 0x00000008071672a5 */ /* 0x000fc6000f8e00ff */
[----:B------:R-:W-:Y:S01]  /*2490*/  UMOV UR10, UR11 ;  /* 0x0000000b000a7c82 */ /* 0x000fe20008000000 */
[----:B------:R-:W-:Y:S02]  /*24a0*/  USHF.R.U32.HI UR4, URZ, UR12, UR4 ;  /* 0x0000000cff047299 */ /* 0x000fe40008011604 */
[----:B------:R-:W-:Y:S01]  /*24b0*/  @UP3 USHF.R.U32.HI UR5, URZ, UR9, UR10 ;  /* 0x00000009ff053299 */ /* 0x000fe2000801160a */
[----:B------:R-:W-:Y:S01]  /*24c0*/  UMOV UR14, UR15 ;  /* 0x0000000f000e7c82 */ /* 0x000fe20008000000 */
[----:B------:R-:W-:Y:S01]  /*24d0*/  UMOV UR22, UR23 ;  /* 0x0000001700167c82 */ /* 0x000fe20008000000 */
[----:B------:R-:W-:Y:S02]  /*24e0*/  USHF.R.U32.HI UR17, URZ, UR17, UR14 ;  /* 0x00000011ff117299 */ /* 0x000fe4000801160e */
[----:B------:R-:W-:Y:S02]  /*24f0*/  USEL UR4, UR31, UR4, !UP0 ;  /* 0x000000041f047287 */ /* 0x000fe4000c000000 */
[----:B------:R-:W-:-:S02]  /*2500*/  @UP3 USHF.R.U32.HI UR7, URZ, UR9, UR22 ;  /* 0x00000009ff073299 */ /* 0x000fc40008011616 */
[----:B------:R-:W-:Y:S02]  /*2510*/  UIMAD UR10, UR42, UR5, URZ ;  /* 0x000000052a0a72a4 */ /* 0x000fe4000f8e02ff */
[----:B------:R-:W-:Y:S02]  /*2520*/  USEL UR5, UR37, UR17, !UP2 ;  /* 0x0000001125057287 */ /* 0x000fe4000d000000 */
[----:B------:R-:W-:Y:S02]  /*2530*/  UIMAD UR12, UR42, UR7, URZ ;  /* 0x000000072a0c72a4 */ /* 0x000fe4000f8e02ff */
[----:B------:R-:W-:Y:S02]  /*2540*/  UISETP.GE.AND UP0, UPT, UR4, UR10, UPT ;  /* 0x0000000a0400728c */ /* 0x000fe4000bf06270 */
[----:B------:R-:W-:Y:S02]  /*2550*/  UIMAD.WIDE.U32 UR10, UR4, UR8, URZ ;  /* 0x00000008040a72a5 */ /* 0x000fe4000f8e00ff */
[----:B------:R-:W-:-:S02]  /*2560*/  UISETP.GE.OR UP0, UPT, UR5, UR12, UP0 ;  /* 0x0000000c0500728c */ /* 0x000fc40008706670 */
[----:B------:R-:W-:Y:S02]  /*2570*/  UIMAD.WIDE.U32 UR14, UR5, UR8, URZ ;  /* 0x00000008050e72a5 */ /* 0x000fe4000f8e00ff */
[----:B------:R-:W-:Y:S01]  /*2580*/  UIADD3 UR12, UPT, UPT, -UR5, URZ, URZ ;  /* 0x000000ff050c7290 */ /* 0x000fe2000fffe1ff */
[----:B------:R-:W-:Y:S01]  /*2590*/  UMOV UR10, UR11 ;  /* 0x0000000b000a7c82 */ /* 0x000fe20008000000 */
[----:B------:R-:W-:Y:S02]  /*25a0*/  UIADD3 UR11, UPT, UPT, -UR4, URZ, URZ ;  /* 0x000000ff040b7290 */ /* 0x000fe4000fffe1ff */
[----:B------:R-:W-:-:S03]  /*25b0*/  USHF.R.U32.HI UR10, URZ, UR9, UR10 ;  /* 0x00000009ff0a7299 */ /* 0x000fc6000801160a */
[----:B------:R-:W-:Y:S01]  /*25c0*/  @!UP0 UMOV UR8, UR15 ;  /* 0x0000000f00088c82 */ /* 0x000fe20008000000 */
[----:B------:R-:W-:Y:S02]  /*25d0*/  UIMAD UR11, UR18, UR11, UR31 ;  /* 0x0000000b120b72a4 */ /* 0x000fe4000f8e021f */
[----:B------:R-:W-:Y:S02]  /*25e0*/  USEL UR10, UR4, UR10, !UP3 ;  /* 0x0000000a040a7287 */ /* 0x000fe4000d800000 */
[----:B------:R-:W-:Y:S02]  /*25f0*/  @!UP0 USHF.R.U32.HI UR8, URZ, UR9, UR8 ;  /* 0x00000009ff088299 */ /* 0x000fe40008011608 */
[----:B------:R-:W-:Y:S02]  /*2600*/  UIADD3 UR9, UPT, UPT, -UR10, URZ, URZ ;  /* 0x000000ff0a097290 */ /* 0x000fe4000fffe1ff */
[----:B------:R-:W-:Y:S02]  /*2610*/  @!UP0 USEL UR8, UR5, UR8, !UP3 ;  /* 0x0000000805088287 */ /* 0x000fe4000d800000 */
[----:B------:R-:W-:-:S02]  /*2620*/  UIMAD UR9, UR42, UR9, UR4 ;  /* 0x000000092a0972a4 */ /* 0x000fc4000f8e0204 */
[----:B------:R-:W-:Y:S02]  /*2630*/  @!UP0 UIADD3 UR10, UPT, UPT, UR10, -UR8, URZ ;  /* 0x800000080a0a8290 */ /* 0x000fe4000fffe0ff */
[----:B------:R-:W-:Y:S02]  /*2640*/  @!UP0 UIMAD UR8, UR9, UR7, UR8 ;  /* 0x00000007090882a4 */ /* 0x000fe4000f8e0208 */
[----:B------:R-:W-:Y:S02]  /*2650*/  @!UP0 UIMAD UR4, UR42, UR10, UR5 ;  /* 0x0000000a2a0482a4 */ /* 0x000fe4000f8e0205 */
[----:B------:R-:W-:Y:S02]  /*2660*/  UIMAD UR7, UR20, UR12, UR37 ;  /* 0x0000000c140772a4 */ /* 0x000fe4000f8e0225 */
[----:B------:R-:W-:Y:S01]  /*2670*/  UIMAD UR31, UR4, UR18, UR11 ;  /* 0x00000012041f72a4 */ /* 0x000fe2000f8e020b */
[----:B------:R-:W-:Y:S02]  /*2680*/  @!UP0 UMOV UR5, UR8 ;  /* 0x0000000800058c82 */ /* 0x000fe40008000000 */
[----:B------:R-:W-:-:S12]  /*2690*/  UIMAD UR37, UR5, UR20, UR7 ;  /* 0x00000014052572a4 */ /* 0x000fd8000f8e0207 */
.L_x_40:
[----:B------:R-:W2:Y:S02]  /*26a0*/  LDCU UR4, c[0x0][0xb30] ;  /* 0x00016600ff0477ac */ /* 0x000ea40008000800 */
[----:B--2---:R-:W-:-:S09]  /*26b0*/  UISETP.NE.AND UP0, UPT, UR4, 0x1, UPT ;  /* 0x000000010400788c */ /* 0x004fd2000bf05270 */
[----:B------:R-:W-:Y:S05]  /*26c0*/  BRA.U UP0, `(.L_x_41) ;  /* 0x0000000100447547 */ /* 0x000fea000b800000 */
[----:B------:R-:W2:Y:S01]  /*26d0*/  LDCU.128 UR16, c[0x0][0xb10] ;  /* 0x00016200ff1077ac */ /* 0x000ea20008000c00 */
[----:B------:R-:W3:Y:S01]  /*26e0*/  LDCU UR10, c[0x0][0xb0c] ;  /* 0x00016180ff0a77ac */ /* 0x000ee20008000800 */
[----:B------:R-:W4:Y:S01]  /*26f0*/  LDCU UR7, c[0x0][0xb20] ;  /* 0x00016400ff0777ac */ /* 0x000f220008000800 */
[----:B--2---:R-:W-:Y:S02]  /*2700*/  UIMAD.WIDE.U32 UR8, UR37, UR16, URZ ;  /* 0x00000010250872a5 */ /* 0x004fe4000f8e00ff */
[----:B------:R-:W-:Y:S02]  /*2710*/  UIMAD.WIDE.U32 UR4, UR31, UR19, URZ ;  /* 0x000000131f0472a5 */ /* 0x000fe4000f8e00ff */
[----:B---3--:R-:W-:Y:S02]  /*2720*/  UISETP.NE.AND UP2, UPT, UR10, 0x1, UPT ;  /* 0x000000010a00788c */ /* 0x008fe4000bf45270 */
[----:B------:R-:W-:Y:S01]  /*2730*/  UISETP.NE.AND UP0, UPT, UR18, 0x1, UPT ;  /* 0x000000011200788c */ /* 0x000fe2000bf05270 */
[----:B------:R-:W-:-:S02]  /*2740*/  UMOV UR8, UR9 ;  /* 0x0000000900087c82 */ /* 0x000fc40008000000 */
[----:B------:R-:W-:Y:S01]  /*2750*/  UMOV UR4, UR5 ;  /* 0x0000000500047c82 */ /* 0x000fe20008000000 */
[----:B------:R-:W-:Y:S02]  /*2760*/  USHF.R.U32.HI UR17, URZ, UR17, UR8 ;  /* 0x00000011ff117299 */ /* 0x000fe40008011608 */
[----:B----4-:R-:W-:Y:S02]  /*2770*/  USHF.R.U32.HI UR4, URZ, UR7, UR4 ;  /* 0x00000007ff047299 */ /* 0x010fe40008011604 */
[----:B------:R-:W-:Y:S02]  /*2780*/  USEL UR5, UR37, UR17, !UP2 ;  /* 0x0000001125057287 */ /* 0x000fe4000d000000 */
[----:B------:R-:W-:-:S04]  /*2790*/  USEL UR4, UR31, UR4, !UP0 ;  /* 0x000000041f047287 */ /* 0x000fc8000c000000 */
[----:B------:R-:W-:Y:S02]  /*27a0*/  UIADD3 UR7, UPT, UPT, UR5, -UR4, URZ ;  /* 0x8000000405077290 */ /* 0x000fe4000fffe0ff */
[----:B------:R-:W-:Y:S02]  /*27b0*/  UIADD3 UR4, UPT, UPT, -UR5, UR4, URZ ;  /* 0x0000000405047290 */ /* 0x000fe4000fffe1ff */
[----:B------:R-:W-:Y:S02]  /*27c0*/  UIMAD UR31, UR7, UR18, UR31 ;  /* 0x00000012071f72a4 */ /* 0x000fe4000f8e021f */
[----:B------:R-:W-:-:S12]  /*27d0*/  UIMAD UR37, UR4, UR10, UR37 ;  /* 0x0000000a042572a4 */ /* 0x000fd8000f8e0225 */
.L_x_41:
[----:B------:R-:W-:Y:S01]  /*27e0*/  VIADD R11, R11, 0x1 ;  /* 0x000000010b0b7836 */ /* 0x000fe20000000000 */
[----:B------:R-:W-:Y:S01]  /*27f0*/  PLOP3.LUT P1, PT, PT, PT, PT, 0x80, 0x8 ;  /* 0x000000000008781c */ /* 0x000fe20003f2f070 */
[----:B------:R-:W-:Y:S02]  /*2800*/  UIADD3 UR16, UPT, UPT, UR37, UR62, URZ ;  /* 0x0000003e25107290 */ /* 0x000fe4000fffe0ff */
[----:B------:R-:W-:Y:S01]  /*2810*/  UIADD3 UR20, UPT, UPT, UR31, UR59, URZ ;  /* 0x0000003b1f147290 */ /* 0x000fe2000fffe0ff */
[----:B------:R-:W-:-:S04]  /*2820*/  ISETP.NE.AND P0, PT, R11, 0x2, PT ;  /* 0x000000020b00780c */ /* 0x000fc80003f05270 */
[----:B------:R-:W-:Y:S02]  /*2830*/  SEL R3, RZ, 0x1, P0 ;  /* 0x00000001ff037807 */ /* 0x000fe40000000000 */
[----:B------:R-:W-:Y:S02]  /*2840*/  SEL R11, R11, RZ, P0 ;  /* 0x000000ff0b0b7207 */ /* 0x000fe40000000000 */
[----:B------:R-:W-:Y:S01]  /*2850*/  LOP3.LUT R10, R10, R3, RZ, 0x3c, !PT ;  /* 0x000000030a0a7212 */ /* 0x000fe200078e3cff */
[----:B------:R-:W-:Y:S06]  /*2860*/  BRA.U UP1, `(.L_x_42) ;  /* 0xfffffff101487547 */ /* 0x000fec000b83ffff */
[----:B------:R-:W-:Y:S01]  /*2870*/  UIADD3 UR13, UPT, UPT, UR13, 0x28, URZ ;  /* 0x000000280d0d7890 */ /* 0x000fe2000fffe0ff */
[----:B------:R-:W-:-:S03]  /*2880*/  SHF.L.U32 R3, R12, 0x1f, RZ ;  /* 0x0000001f0c037819 */ /* 0x000fc600000006ff */
[----:B------:R-:W-:-:S09]  /*2890*/  ULEA UR4, UR6, UR13, 0x3 ;  /* 0x0000000d06047291 */ /* 0x000fd2000f8e18ff */
[----:B------:R-:W2:Y:S02]  /*28a0*/  SYNCS.PHASECHK.TRANS64.TRYWAIT P0, [UR4], R3 ;  /* 0x00000003ff0075a7 */ /* 0x000ea40008001104 */
[----:B--2---:R-:W-:Y:S05]  /*28b0*/  @!P0 BRA `(.L_x_43) ;  /* 0x0000006400f08947 */ /* 0x004fea0003800000 */
.L_x_130:
[----:B------:R-:W-:-:S04]  /*28c0*/  UIADD3 UR4, UPT, UPT, UR6, 0x1, URZ ;  /* 0x0000000106047890 */ /* 0x000fc8000fffe0ff */
[----:B------:R-:W-:-:S04]  /*28d0*/  UISETP.NE.AND UP0, UPT, UR4, 0x5, UPT ;  /* 0x000000050400788c */ /* 0x000fc8000bf05270 */
[----:B------:R-:W-:Y:S02]  /*28e0*/  USEL UR6, URZ, 0x1, UP0 ;  /* 0x00000001ff067887 */ /* 0x000fe40008000000 */
[----:B------:R-:W-:-:S04]  /*28f0*/  USEL UR4, UR4, URZ, UP0 ;  /* 0x000000ff04047287 */ /* 0x000fc80008000000 */
[----:B------:R-:W-:Y:S01]  /*2900*/  ULEA UR5, UR4, UR13, 0x3 ;  /* 0x0000000d04057291 */ /* 0x000fe2000f8e18ff */
[----:B------:R-:W-:-:S04]  /*2910*/  LOP3.LUT R2, R12, UR6, RZ, 0x3c, !PT ;  /* 0x000000060c027c12 */ /* 0x000fc8000f8e3cff */
[----:B-1----:R-:W-:-:S04]  /*2920*/  SHF.L.U32 R3, R2, 0x1f, RZ ;  /* 0x0000001f02037819 */ /* 0x002fc800000006ff */
[----:B------:R-:W1:Y:S02]  /*2930*/  SYNCS.PHASECHK.TRANS64.TRYWAIT P0, [UR5], R3 ;  /* 0x00000003ff0075a7 */ /* 0x000e640008001105 */
[----:B-1----:R-:W-:Y:S05]  /*2940*/  @!P0 BRA `(.L_x_44) ;  /* 0x0000006400e48947 */ /* 0x002fea0003800000 */
.L_x_132:
        /* <DEDUP_REMOVED lines=9> */
.L_x_134:
        /* <DEDUP_REMOVED lines=9> */
.L_x_136:
[----:B------:R-:W-:-:S04]  /*2a70*/  UIADD3 UR4, UPT, UPT, UR4, 0x1, URZ ;  /* 0x0000000104047890 */ /* 0x000fc8000fffe0ff */
[----:B------:R-:W-:-:S04]  /*2a80*/  UISETP.NE.AND UP0, UPT, UR4, 0x5, UPT ;  /* 0x000000050400788c */ /* 0x000fc8000bf05270 */
[----:B------:R-:W-:Y:S02]  /*2a90*/  USEL UR5, URZ, 0x1, UP0 ;  /* 0x00000001ff057887 */ /* 0x000fe40008000000 */
[----:B------:R-:W-:-:S04]  /*2aa0*/  USEL UR4, UR4, URZ, UP0 ;  /* 0x000000ff04047287 */ /* 0x000fc80008000000 */
[----:B------:R-:W-:Y:S01]  /*2ab0*/  ULEA UR4, UR4, UR13, 0x3 ;  /* 0x0000000d04047291 */ /* 0x000fe2000f8e18ff */
[----:B-1----:R-:W-:-:S04]  /*2ac0*/  LOP3.LUT R3, R2, UR5, RZ, 0x3c, !PT ;  /* 0x0000000502037c12 */ /* 0x002fc8000f8e3cff */
[----:B------:R-:W-:Y:S01]  /*2ad0*/  SHF.L.U32 R3, R3, 0x1f, RZ ;  /* 0x0000001f03037819 */ /* 0x000fe200000006ff */
[----:B------:R-:W-:-:S07]  /*2ae0*/  IMAD.U32 R0, RZ, RZ, UR4 ;  /* 0x00000004ff007e24 */ /* 0x000fce000f8e00ff */
.L_x_47:
[----:B-1----:R1:W2:Y:S02]  /*2af0*/  SYNCS.PHASECHK.TRANS64.TRYWAIT P0, [R0+URZ], R3 ;  /* 0x00000003000075a7 */ /* 0x0022a400080011ff */
[----:B--2---:R-:W-:Y:S05]  /*2b00*/  @!P0 NANOSLEEP.SYNCS 0x989680 ;  /* 0x009896800000895d */ /* 0x004fea0003900000 */
[----:B------:R-:W2:Y:S02]  /*2b10*/  @!P0 SYNCS.PHASECHK.TRANS64 P0, [R0+URZ], R3 ;  /* 0x00000003000085a7 */ /* 0x000ea400080010ff */
[----:B--2---:R-:W-:Y:S05]  /*2b20*/  @P0 EXIT ;  /* 0x000000000000094d */ /* 0x004fea0003800000 */
[----:B------:R-:W-:Y:S05]  /*2b30*/  BRA `(.L_x_47) ;  /* 0xfffffffc00ec7947 */ /* 0x000fea000383ffff */
.L_x_22:
[----:B------:R-:W-:-:S04]  /*2b40*/  UISETP.NE.AND UP0, UPT, UR48, URZ, UPT ;  /* 0x000000ff3000728c */ /* 0x000fc8000bf05270 */
[----:B------:R-:W-:-:S09]  /*2b50*/  UISETP.NE.OR UP0, UPT, UR13, 0x1, UP0 ;  /* 0x000000010d00788c */ /* 0x000fd20008705670 */
[----:B------:R-:W-:Y:S05]  /*2b60*/  BRA.U UP0, `(.L_x_48) ;  /* 0x0000000500487547 */ /* 0x000fea000b800000 */
[----:B------:R-:W-:Y:S01]  /*2b70*/  ISETP.GE.U32.AND P2, PT, R0, 0x4, PT ;  /* 0x000000040000780c */ /* 0x000fe20003f46070 */
[----:B------:R-:W-:Y:S01]  /*2b80*/  IMAD.MOV.U32 R12, RZ, RZ, 0x1 ;  /* 0x00000001ff0c7424 */ /* 0x000fe200078e00ff */
[----:B------:R-:W-:Y:S02]  /*2b90*/  CS2R R10, SRZ ;  /* 0x00000000000a7805 */ /* 0x000fe4000001ff00 */
[----:B------:R-:W-:Y:S01]  /*2ba0*/  CS2R R8, SRZ ;  /* 0x0000000000087805 */ /* 0x000fe2000001ff00 */
[----:B------:R-:W-:Y:S01]  /*2bb0*/  UMOV UR4, 0x400 ;  /* 0x0000040000047882 */ /* 0x000fe20000000000 */
[----:B------:R-:W-:Y:S01]  /*2bc0*/  UMOV UR5, URZ ;  /* 0x000000ff00057c82 */ /* 0x000fe20008000000 */
[----:B------:R-:W-:-:S12]  /*2bd0*/  ULEA UR6, UR48, UR4, 0x18 ;  /* 0x0000000430067291 */ /* 0x000fd8000f8ec0ff */
.L_x_52:
[----:B------:R-:W-:Y:S02]  /*2be0*/  LEA R2, R8, UR6, 0x3 ;  /* 0x0000000608027c11 */ /* 0x000fe4000f8e18ff */
[----:B------:R-:W-:-:S03]  /*2bf0*/  SHF.L.U32 R5, R9, 0x1f, RZ ;  /* 0x0000001f09057819 */ /* 0x000fc600000006ff */
[----:B------:R-:W-:Y:S01]  /*2c00*/  VIADD R4, R2, 0xf0 ;  /* 0x000000f002047836 */ /* 0x000fe20000000000 */
[----:B------:R-:W1:Y:S02]  /*2c10*/  SYNCS.PHASECHK.TRANS64.TRYWAIT P0, [R2+URZ+0xe0], R5 ;  /* 0x0000e005020075a7 */ /* 0x000e6400080011ff */
[----:B-1----:R-:W-:Y:S05]  /*2c20*/  @!P0 BRA `(.L_x_49) ;  /* 0x0000006400748947 */ /* 0x002fea0003800000 */
.L_x_137:
[----:B------:R-:W-:Y:S01]  /*2c30*/  ULEA UR4, UR5, UR6, 0x3 ;  /* 0x0000000605047291 */ /* 0x000fe2000f8e18ff */
[----:B------:R-:W-:Y:S02]  /*2c40*/  PRMT R4, RZ, 0x654, R4 ;  /* 0x00000654ff047816 */ /* 0x000fe40000000004 */
[----:B-1----:R-:W-:Y:S01]  /*2c50*/  SHF.L.U32 R5, R12, 0x1f, RZ ;  /* 0x0000001f0c057819 */ /* 0x002fe200000006ff */
[----:B------:R-:W-:Y:S01]  /*2c60*/  UIADD3 UR7, UPT, UPT, UR4, 0x80, URZ ;  /* 0x0000008004077890 */ /* 0x000fe2000fffe0ff */
[----:B------:R1:W-:Y:S05]  /*2c70*/  SYNCS.ARRIVE.TRANS64.RED.A1T0 RZ, [R4+URZ], RZ ;  /* 0x000000ff04ff79a7 */ /* 0x0003ea00081004ff */
[----:B------:R-:W-:Y:S01]  /*2c80*/  IMAD.U32 R7, RZ, RZ, UR7 ;  /* 0x00000007ff077e24 */ /* 0x000fe2000f8e00ff */
[----:B------:R-:W2:Y:S04]  /*2c90*/  SYNCS.PHASECHK.TRANS64.TRYWAIT P0, [UR4+0x90], R5 ;  /* 0x00009005ff0075a7 */ /* 0x000ea80008001104 */
[----:B------:R-:W-:Y:S01]  /*2ca0*/  PRMT R6, R0, 0x654, R7 ;  /* 0x0000065400067816 */ /* 0x000fe20000000007 */
[----:B-1----:R-:W-:Y:S01]  /*2cb0*/  @!P2 IMAD.MOV.U32 R4, RZ, RZ, 0x10 ;  /* 0x00000010ff04a424 */ /* 0x002fe200078e00ff */
[----:B--2---:R-:W-:Y:S06]  /*2cc0*/  @!P0 BRA `(.L_x_50) ;  /* 0x0000006400608947 */ /* 0x004fec0003800000 */
.L_x_139:
[----:B------:R-:W-:Y:S01]  /*2cd0*/  ULEA UR8, UR5, UR6, 0x4 ;  /* 0x0000000605087291 */ /* 0x000fe2000f8e20ff */
[----:B------:R-:W-:Y:S01]  /*2ce0*/  SEL R3, R6, R3, !P2 ;  /* 0x0000000306037207 */ /* 0x000fe20005000000 */
[----:B------:R-:W-:Y:S01]  /*2cf0*/  UIADD3 UR9, UPT, UPT, UR4, 0x80, URZ ;  /* 0x0000008004097890 */ /* 0x000fe2000fffe0ff */
[----:B-1----:R-:W-:Y:S01]  /*2d00*/  LEA R2, R11, UR6, 0x3 ;  /* 0x000000060b027c11 */ /* 0x002fe2000f8e18ff */
[----:B------:R-:W-:Y:S01]  /*2d10*/  UIADD3 UR8, UPT, UPT, UR8, 0x110, URZ ;  /* 0x0000011008087890 */ /* 0x000fe2000fffe0ff */
[----:B------:R-:W-:Y:S01]  /*2d20*/  SHF.L.U32 R5, R10, 0x1f, RZ ;  /* 0x0000001f0a057819 */ /* 0x000fe200000006ff */
[----:B------:R1:W-:Y:S01]  /*2d30*/  @!P2 SYNCS.ARRIVE.TRANS64.RED RZ, [R3+URZ], R4 ;  /* 0x0000000403ffa9a7 */ /* 0x0003e200080004ff */
[----:B------:R-:W-:Y:S01]  /*2d40*/  UIADD3 UR4, UPT, UPT, UR5, 0x1, URZ ;  /* 0x0000000105047890 */ /* 0x000fe2000fffe0ff */
[----:B------:R-:W-:-:S03]  /*2d50*/  VIADD R8, R8, 0x1 ;  /* 0x0000000108087836 */ /* 0x000fc60000000000 */
[----:B------:R-:W-:Y:S02]  /*2d60*/  UISETP.NE.AND UP0, UPT, UR4, 0x2, UPT ;  /* 0x000000020400788c */ /* 0x000fe4000bf05270 */
[----:B------:R-:W-:Y:S06]  /*2d70*/  UGETNEXTWORKID.BROADCAST [UR8], [UR9] ;  /* 0x00000000080073ca */ /* 0x000fec0008000100 */
[----:B------:R-:W-:Y:S01]  /*2d80*/  USEL UR7, URZ, 0x1, UP0 ;  /* 0x00000001ff077887 */ /* 0x000fe20008000000 */
[----:B------:R-:W-:Y:S01]  /*2d90*/  ISETP.NE.AND P0, PT, R8, 0x2, PT ;  /* 0x000000020800780c */ /* 0x000fe20003f05270 */
[----:B------:R-:W-:Y:S01]  /*2da0*/  USEL UR5, UR4, URZ, UP0 ;  /* 0x000000ff04057287 */ /* 0x000fe20008000000 */
[----:B------:R-:W2:Y:S03]  /*2db0*/  SYNCS.PHASECHK.TRANS64.TRYWAIT P1, [R2+URZ+0x80], R5 ;  /* 0x00008005020075a7 */ /* 0x000ea600080211ff */
[----:B------:R-:W-:Y:S01]  /*2dc0*/  LOP3.LUT R12, R12, UR7, RZ, 0x3c, !PT ;  /* 0x000000070c0c7c12 */ /* 0x000fe2000f8e3cff */
[----:B-12---:R-:W-:Y:S07]  /*2dd0*/  @!P1 BRA `(.L_x_51) ;  /* 0x0000006400349947 */ /* 0x006fee0003800000 */
.L_x_140:
[C---:B------:R-:W-:Y:S01]  /*2de0*/  LEA R4, R11.reuse, UR6, 0x4 ;  /* 0x000000060b047c11 */ /* 0x040fe2000f8e20ff */
[----:B-1----:R-:W-:Y:S01]  /*2df0*/  VIADD R2, R2, 0x90 ;  /* 0x0000009002027836 */ /* 0x002fe20000000000 */
[----:B------:R-:W-:Y:S01]  /*2e00*/  SEL R8, R8, RZ, P0 ;  /* 0x000000ff08087207 */ /* 0x000fe20000000000 */
[----:B------:R-:W-:-:S03]  /*2e10*/  VIADD R11, R11, 0x1 ;  /* 0x000000010b0b7836 */ /* 0x000fc60000000000 */
[----:B------:R-:W1:Y:S01]  /*2e20*/  LDS.128 R4, [R4+0x110] ;  /* 0x0001100004047984 */ /* 0x000e620000000c00 */
[----:B------:R-:W-:Y:S02]  /*2e30*/  PRMT R2, RZ, 0x654, R2 ;  /* 0x00000654ff027816 */ /* 0x000fe40000000002 */
[C---:B------:R-:W-:Y:S01]  /*2e40*/  ISETP.NE.AND P1, PT, R11.reuse, 0x2, PT ;  /* 0x000000020b00780c */ /* 0x040fe20003f25270 */
[----:B------:R-:W-:Y:S01]  /*2e50*/  @!PT LDS RZ, [RZ] ;  /* 0x00000000fffff984 */ /* 0x000fe20000000800 */
[----:B------:R-:W-:Y:S01]  /*2e60*/  @!PT LDS RZ, [RZ] ;  /* 0x00000000fffff984 */ /* 0x000fe20000000800 */
[----:B------:R-:W-:Y:S01]  /*2e70*/  @!PT LDS RZ, [RZ] ;  /* 0x00000000fffff984 */ /* 0x000fe20000000800 */
[----:B------:R-:W-:Y:S01]  /*2e80*/  @!PT LDS RZ, [RZ] ;  /* 0x00000000fffff984 */ /* 0x000fe20000000800 */
[----:B------:R2:W-:Y:S06]  /*2e90*/  MEMBAR.ALL.CTA ;  /* 0x0000000000007992 */ /* 0x0005ec0000008000 */
[----:B--2---:R-:W2:Y:S01]  /*2ea0*/  FENCE.VIEW.ASYNC.S ;  /* 0x00000000000073c6 */ /* 0x004ea20000000000 */
[----:B------:R-:W-:Y:S01]  /*2eb0*/  SEL R11, R11, RZ, P1 ;  /* 0x000000ff0b0b7207 */ /* 0x000fe20000800000 */
[----:B--2---:R2:W-:Y:S01]  /*2ec0*/  SYNCS.ARRIVE.TRANS64.RED.A1T0 RZ, [R2+URZ], RZ ;  /* 0x000000ff02ff79a7 */ /* 0x0045e200081004ff */
[----:B-1----:R-:W-:-:S02]  /*2ed0*/  LOP3.LUT P3, RZ, R6, 0x1, RZ, 0xc0, !PT ;  /* 0x0000000106ff7812 */ /* 0x002fc4000786c0ff */
[----:B------:R-:W-:-:S04]  /*2ee0*/  SEL R5, RZ, 0x1, P1 ;  /* 0x00000001ff057807 */ /* 0x000fc80000800000 */
[----:B------:R-:W-:Y:S02]  /*2ef0*/  LOP3.LUT R10, R10, R5, RZ, 0x3c, !PT ;  /* 0x000000050a0a7212 */ /* 0x000fe400078e3cff */
[----:B--2---:R-:W-:-:S04]  /*2f00*/  SEL R2, RZ, 0x1, P0 ;  /* 0x00000001ff027807 */ /* 0x004fc80000000000 */
[----:B------:R-:W-:Y:S01]  /*2f10*/  LOP3.LUT R9, R9, R2, RZ, 0x3c, !PT ;  /* 0x0000000209097212 */ /* 0x000fe200078e3cff */
[----:B------:R-:W-:Y:S06]  /*2f20*/  @P3 BRA `(.L_x_52) ;  /* 0xfffffffc002c3947 */ /* 0x000fec000383ffff */
[----:B------:R-:W-:Y:S01]  /*2f30*/  ULEA UR4, UR5, UR6, 0x3 ;  /* 0x0000000605047291 */ /* 0x000fe2000f8e18ff */
[----:B------:R-:W-:-:S08]  /*2f40*/  SHF.L.U32 R3, R12, 0x1f, RZ ;  /* 0x0000001f0c037819 */ /* 0x000fd000000006ff */
[----:B------:R-:W1:Y:S02]  /*2f50*/  SYNCS.PHASECHK.TRANS64 P0, [UR4+0x90], R3 ;  /* 0x00009003ff0075a7 */ /* 0x000e640008001004 */
[----:B-1----:R-:W-:Y:S05]  /*2f60*/  @P0 BRA `(.L_x_53) ;  /* 0x0000000000080947 */ /* 0x002fea0003800000 */
[----:B------:R-:W1:Y:S02]  /*2f70*/  SYNCS.PHASECHK.TRANS64.TRYWAIT P0, [UR4+0x90], R3 ;  /* 0x00009003ff0075a7 */ /* 0x000e640008001104 */
[----:B-1----:R-:W-:Y:S05]  /*2f80*/  @!P0 BRA `(.L_x_54) ;  /* 0x0000006000dc8947 */ /* 0x002fea0003800000 */
.L_x_53:
[----:B------:R-:W-:-:S04]  /*2f90*/  UIADD3 UR7, UPT, UPT, UR5, 0x1, URZ ;  /* 0x0000000105077890 */ /* 0x000fc8000fffe0ff */
[----:B------:R-:W-:-:S04]  /*2fa0*/  UISETP.NE.AND UP0, UPT, UR7, 0x2, UPT ;  /* 0x000000020700788c */ /* 0x000fc8000bf05270 */
[----:B------:R-:W-:Y:S02]  /*2fb0*/  USEL UR8, URZ, 0x1, UP0 ;  /* 0x00000001ff087887 */ /* 0x000fe40008000000 */
[----:B------:R-:W-:-:S04]  /*2fc0*/  USEL UR7, UR7, URZ, UP0 ;  /* 0x000000ff07077287 */ /* 0x000fc80008000000 */
[----:B------:R-:W-:Y:S01]  /*2fd0*/  ULEA UR7, UR7, UR6, 0x3 ;  /* 0x0000000607077291 */ /* 0x000fe2000f8e18ff */
[----:B-1----:R-:W-:-:S04]  /*2fe0*/  LOP3.LUT R3, R12, UR8, RZ, 0x3c, !PT ;  /* 0x000000080c037c12 */ /* 0x002fc8000f8e3cff */
[----:B------:R-:W-:-:S04]  /*2ff0*/  SHF.L.U32 R0, R3, 0x1f, RZ ;  /* 0x0000001f03007819 */ /* 0x000fc800000006ff */
[----:B------:R-:W1:Y:S02]  /*3000*/  SYNCS.PHASECHK.TRANS64 P0, [UR7+0x90], R0 ;  /* 0x00009000ff0075a7 */ /* 0x000e640008001007 */
[----:B-1----:R-:W-:Y:S05]  /*3010*/  @P0 EXIT ;  /* 0x000000000000094d */ /* 0x002fea0003800000 */
[----:B------:R-:W-:Y:S02]  /*3020*/  SHF.L.U32 R3, R3, 0x1f, RZ ;  /* 0x0000001f03037819 */ /* 0x000fe400000006ff */
[----:B------:R-:W-:-:S07]  /*3030*/  MOV R0, UR7 ;  /* 0x0000000700007c02 */ /* 0x000fce0008000f00 */
.L_x_55:
[----:B-1----:R1:W2:Y:S02]  /*3040*/  SYNCS.PHASECHK.TRANS64.TRYWAIT P0, [R0+URZ+0x90], R3 ;  /* 0x00009003000075a7 */ /* 0x0022a400080011ff */
[----:B--2---:R-:W-:Y:S05]  /*3050*/  @!P0 NANOSLEEP.SYNCS 0x989680 ;  /* 0x009896800000895d */ /* 0x004fea0003900000 */
[----:B------:R-:W2:Y:S02]  /*3060*/  @!P0 SYNCS.PHASECHK.TRANS64 P0, [R0+URZ+0x90], R3 ;  /* 0x00009003000085a7 */ /* 0x000ea400080010ff */
[----:B--2---:R-:W-:Y:S05]  /*3070*/  @P0 EXIT ;  /* 0x000000000000094d */ /* 0x004fea0003800000 */
[----:B------:R-:W-:Y:S05]  /*3080*/  BRA `(.L_x_55) ;  /* 0xfffffffc00ec7947 */ /* 0x000fea000383ffff */
.L_x_48:
[----:B------:R-:W-:Y:S05]  /*3090*/  BRA.U UP4, `(.L_x_56) ;  /* 0x0000001104d87547 */ /* 0x000fea000b800000 */
[----:B------:R-:W-:Y:S01]  /*30a0*/  UMOV UR4, 0x40 ;  /* 0x0000004000047882 */ /* 0x000fe20000000000 */
[----:B------:R-:W-:Y:S01]  /*30b0*/  NOP ;  /* 0x0000000000007918 */ /* 0x000fe20000000000 */
[----:B------:R-:W-:Y:S01]  /*30c0*/  ULEA UR5, UR48, UR4, 0x18 ;  /* 0x0000000430057291 */ /* 0x000fe2000f8ec0ff */
[----:B------:R-:W-:Y:S02]  /*30d0*/  UMOV UR6, 0x400 ;  /* 0x0000040000067882 */ /* 0x000fe40000000000 */
[----:B------:R-:W-:-:S06]  /*30e0*/  ULEA UR6, UR48, UR6, 0x18 ;  /* 0x0000000630067291 */ /* 0x000fcc000f8ec0ff */
[----:B------:R-:W1:Y:S02]  /*30f0*/  LDS.U8 R0, [UR5+0x1c] ;  /* 0x00001c05ff007984 */ /* 0x000e640008000000 */
[----:B-1----:R-:W-:-:S13]  /*3100*/  ISETP.NE.AND P0, PT, R0, RZ, PT ;  /* 0x000000ff0000720c */ /* 0x002fda0003f05270 */
[----:B------:R-:W-:Y:S05]  /*3110*/  @P0 BRA `(.L_x_57) ;  /* 0x0000000400080947 */ /* 0x000fea0003800000 */
[----:B------:R-:W-:Y:S02]  /*3120*/  UISETP.NE.U32.AND UP1, UPT, UR46, 0x1, UPT ;  /* 0x000000012e00788c */ /* 0x000fe4000bf25070 */
[----:B------:R-:W-:-:S07]  /*3130*/  UIADD3 UR7, UPT, UPT, UR5, 0x8, URZ ;  /* 0x0000000805077890 */ /* 0x000fce000fffe0ff */
[----:B------:R-:W-:Y:S05]  /*3140*/  BRA.U !UP1, `(.L_x_58) ;  /* 0x00000001099c7547 */ /* 0x000fea000b800000 */
[----:B------:R-:W-:Y:S01]  /*3150*/  ELECT P0, URZ, PT ;  /* 0x0000000000ff782f */ /* 0x000fe20003800000 */
[----:B------:R-:W-:-:S12]  /*3160*/  BSSY B0, `(.L_x_58) ;  /* 0x0000025000007945 */ /* 0x000fd80003800000 */
[----:B------:R-:W-:Y:S05]  /*3170*/  @!P0 BRA `(.L_x_59) ;  /* 0x00000000008c8947 */ /* 0x000fea0003800000 */
[----:B------:R-:W-:-:S05]  /*3180*/  UMOV UR4, 0x10 ;  /* 0x0000001000047882 */ /* 0x000fca0000000000 */
[----:B------:R-:W-:Y:S04]  /*3190*/  DEPBAR.LE SB1, 0x36 ;  /* 0x00009d800000791a */ /* 0x000fe80000000000 */
[----:B------:R-:W1:Y:S02]  /*31a0*/  UTCATOMSWS.2CTA.FIND_AND_SET.ALIGN UP0, UR4, UR4 ;  /* 0x00000004000475e3 */ /* 0x000e640008200800 */
[----:B-1----:R-:W-:Y:S01]  /*31b0*/  MOV R11, UR4 ;  /* 0x00000004000b7c02 */ /* 0x002fe20008000f00 */
[----:B------:R-:W-:Y:S06]  /*31c0*/  BRA.U UP0, `(.L_x_60) ;  /* 0x0000000100187547 */ /* 0x000fec000b800000 */
.L_x_61:
[----:B------:R-:W-:Y:S05]  /*31d0*/  NANOSLEEP 0x64 ;  /* 0x000000640000795d */ /* 0x000fea0003800000 */
[----:B------:R-:W-:-:S05]  /*31e0*/  UMOV UR4, 0x10 ;  /* 0x0000001000047882 */ /* 0x000fca0000000000 */
[----:B------:R-:W-:Y:S04]  /*31f0*/  DEPBAR.LE SB1, 0x36 ;  /* 0x00009d800000791a */ /* 0x000fe80000000000 */
[----:B------:R-:W1:Y:S02]  /*3200*/  UTCATOMSWS.2CTA.FIND_AND_SET.ALIGN UP0, UR4, UR4 ;  /* 0x00000004000475e3 */ /* 0x000e640008200800 */
[----:B-1----:R-:W-:Y:S01]  /*3210*/  MOV R11, UR4 ;  /* 0x00000004000b7c02 */ /* 0x002fe20008000f00 */
[----:B------:R-:W-:Y:S05]  /*3220*/  BRA.U !UP0, `(.L_x_61) ;  /* 0xfffffffd08e87547 */ /* 0x000fea000b83ffff */
.L_x_60:
[----:B------:R-:W1:Y:S01]  /*3230*/  LDS R7, [UR5+0x10] ;  /* 0x00001005ff077984 */ /* 0x000e620008000800 */
[----:B------:R-:W-:Y:S01]  /*3240*/  IMAD.U32 R5, RZ, RZ, UR6 ;  /* 0x00000006ff057e24 */ /* 0x000fe2000f8e00ff */
[----:B------:R-:W-:-:S03]  /*3250*/  MOV R4, UR45 ;  /* 0x0000002d00047c02 */ /* 0x000fc60008000f00 */
[----:B------:R-:W-:Y:S01]  /*3260*/  VIADD R5, R5, 0x130 ;  /* 0x0000013005057836 */ /* 0x000fe20000000000 */
[----:B-1----:R-:W-:-:S04]  /*3270*/  SHF.L.U32 R7, R7, 0x1f, RZ ;  /* 0x0000001f07077819 */ /* 0x002fc800000006ff */
[----:B------:R-:W1:Y:S02]  /*3280*/  SYNCS.PHASECHK.TRANS64.TRYWAIT P0, [UR5+0x8], R7 ;  /* 0x00000807ff0075a7 */ /* 0x000e640008001105 */
[----:B-1----:R-:W-:Y:S05]  /*3290*/  @P0 BRA `(.L_x_62) ;  /* 0x0000000000080947 */ /* 0x002fea0003800000 */
[----:B------:R-:W1:Y:S02]  /*32a0*/  SYNCS.PHASECHK.TRANS64.TRYWAIT P0, [UR5+0x8], R7 ;  /* 0x00000807ff0075a7 */ /* 0x000e640008001105 */
[----:B-1----:R-:W-:Y:S05]  /*32b0*/  @!P0 BRA `(.L_x_63) ;  /* 0x0000006000288947 */ /* 0x002fea0003800000 */
.L_x_62:
[----:B-1----:R-:W-:Y:S01]  /*32c0*/  HFMA2 R0, -RZ, RZ, 0, 5.9604644775390625e-08 ;  /* 0x00000001ff007431 */ /* 0x002fe200000001ff */
[----:B------:R-:W-:Y:S01]  /*32d0*/  UPRMT UR4, UR45, 0x654, UR7 ;  /* 0x000006542d047896 */ /* 0x000fe20008000007 */
[----:B------:R-:W-:Y:S01]  /*32e0*/  IMAD.MOV.U32 R8, RZ, RZ, 0xffff ;  /* 0x0000ffffff087424 */ /* 0x000fe200078e00ff */
[----:B------:R-:W-:Y:S01]  /*32f0*/  PRMT R4, R4, 0x654, R5 ;  /* 0x0000065404047816 */ /* 0x000fe20000000005 */
[----:B------:R-:W-:Y:S02]  /*3300*/  IMAD.MOV.U32 R6, RZ, RZ, 0x4 ;  /* 0x00000004ff067424 */ /* 0x000fe400078e00ff */
[----:B------:R-:W-:Y:S01]  /*3310*/  IMAD.SHL.U32 R9, R11, 0x20, RZ ;  /* 0x000000200b097824 */ /* 0x000fe200078e00ff */
[----:B------:R-:W-:Y:S02]  /*3320*/  MOV R5, UR4 ;  /* 0x0000000400057c02 */ /* 0x000fe40008000f00 */
[-C--:B------:R-:W-:Y:S01]  /*3330*/  SHF.L.U32 R8, R8, R11.reuse, RZ ;  /* 0x0000000b08087219 */ /* 0x080fe200000006ff */
[----:B------:R1:W-:Y:S01]  /*3340*/  SYNCS.ARRIVE.TRANS64.RED RZ, [UR4], R6 ;  /* 0x00000006ffff79a7 */ /* 0x0003e20008000404 */
[----:B------:R-:W-:Y:S01]  /*3350*/  SHF.L.U32 R7, R0, R11, RZ ;  /* 0x0000000b00077219 */ /* 0x000fe200000006ff */
[----:B------:R1:W-:Y:S04]  /*3360*/  STS [UR6+0x130], R9 ;  /* 0x00013009ff007988 */ /* 0x0003e80008000806 */
[----:B------:R1:W-:Y:S04]  /*3370*/  STAS [R4.64], R11 ;  /* 0x0000000b04007dbd */ /* 0x0003e8000c0008ff */
[----:B------:R1:W-:Y:S04]  /*3380*/  ATOMS.OR RZ, [UR5+0x14], R8 ;  /* 0x00001408ffff798c */ /* 0x0003e8000b000005 */
[----:B------:R1:W-:Y:S04]  /*3390*/  ATOMS.OR RZ, [UR5+0x18], R7 ;  /* 0x00001807ffff798c */ /* 0x0003e8000b000005 */
[----:B------:R1:W-:Y:S02]  /*33a0*/  ATOMS.XOR RZ, [UR5+0x10], R0 ;  /* 0x00001000ffff798c */ /* 0x0003e4000b800005 */
.L_x_59:
[----:B------:R-:W-:Y:S05]  /*33b0*/  BSYNC B0 ;  /* 0x0000000000007941 */ /* 0x000fea0003800000 */
.L_x_58:
[----:B------:R-:W-:Y:S05]  /*33c0*/  BRA.U UP1, `(.L_x_64) ;  /* 0x00000001016c7547 */ /* 0x000fea000b800000 */
[----:B------:R-:W-:-:S03]  /*33d0*/  UMOV UR4, 0xffffffff ;  /* 0xffffffff00047882 */ /* 0x000fc60000000000 */
[----:B------:R-:W-:Y:S05]  /*33e0*/  BRA.DIV UR4, `(.L_x_65) ;  /* 0x0000005e04f47947 */ /* 0x000fea000b800000 */
[----:B------:R-:W-:-:S13]  /*33f0*/  ELECT P0, URZ, PT ;  /* 0x0000000000ff782f */ /* 0x000fda0003800000 */
.L_x_144:
[----:B------:R-:W-:Y:S05]  /*3400*/  @!P0 BRA `(.L_x_64) ;  /* 0x00000000005c8947 */ /* 0x000fea0003800000 */
[----:B-1----:R-:W1:Y:S02]  /*3410*/  LDS R5, [UR5+0x10] ;  /* 0x00001005ff057984 */ /* 0x002e640008000800 */
[----:B-1----:R-:W-:-:S04]  /*3420*/  SHF.L.U32 R5, R5, 0x1f, RZ ;  /* 0x0000001f05057819 */ /* 0x002fc800000006ff */
[----:B------:R-:W1:Y:S02]  /*3430*/  SYNCS.PHASECHK.TRANS64.TRYWAIT P0, [UR5+0x8], R5 ;  /* 0x00000805ff0075a7 */ /* 0x000e640008001105 */
[----:B-1----:R-:W-:Y:S05]  /*3440*/  @P0 BRA `(.L_x_66) ;  /* 0x0000000000080947 */ /* 0x002fea0003800000 */
[----:B------:R-:W1:Y:S02]  /*3450*/  SYNCS.PHASECHK.TRANS64.TRYWAIT P0, [UR5+0x8], R5 ;  /* 0x00000805ff0075a7 */ /* 0x000e640008001105 */
[----:B-1----:R-:W-:Y:S05]  /*3460*/  @!P0 BRA `(.L_x_67) ;  /* 0x0000005c00f88947 */ /* 0x002fea0003800000 */
.L_x_66:
[----:B------:R-:W2:Y:S01]  /*3470*/  LDS R7, [UR6+0x130] ;  /* 0x00013006ff077984 */ /* 0x000ea20008000800 */
[----:B-1----:R-:W-:Y:S02]  /*3480*/  HFMA2 R0, -RZ, RZ, 0, 5.9604644775390625e-08 ;  /* 0x00000001ff007431 */ /* 0x002fe400000001ff */
[----:B------:R-:W-:Y:S01]  /*3490*/  IMAD.MOV.U32 R4, RZ, RZ, 0xffff ;  /* 0x0000ffffff047424 */ /* 0x000fe200078e00ff */
[----:B------:R-:W-:Y:S01]  /*34a0*/  UPRMT UR4, UR45, 0x654, UR7 ;  /* 0x000006542d047896 */ /* 0x000fe20008000007 */
[----:B--2---:R-:W-:-:S03]  /*34b0*/  IMAD.SHL.U32 R5, R7, 0x20, RZ ;  /* 0x0000002007057824 */ /* 0x004fc600078e00ff */
[-C--:B------:R-:W-:Y:S02]  /*34c0*/  SHF.L.U32 R4, R4, R7.reuse, RZ ;  /* 0x0000000704047219 */ /* 0x080fe400000006ff */
[----:B------:R-:W-:Y:S01]  /*34d0*/  SHF.L.U32 R7, R0, R7, RZ ;  /* 0x0000000700077219 */ /* 0x000fe200000006ff */
[----:B------:R2:W-:Y:S04]  /*34e0*/  STS [UR6+0x130], R5 ;  /* 0x00013005ff007988 */ /* 0x0005e80008000806 */
[----:B------:R2:W-:Y:S04]  /*34f0*/  ATOMS.OR RZ, [UR5+0x14], R4 ;  /* 0x00001404ffff798c */ /* 0x0005e8000b000005 */
[----:B------:R2:W-:Y:S01]  /*3500*/  ATOMS.OR RZ, [UR5+0x18], R7 ;  /* 0x00001807ffff798c */ /* 0x0005e2000b000005 */
[----:B------:R-:W-:Y:S03]  /*3510*/  SYNCS.ARRIVE.TRANS64.RED.A1T0 RZ, [UR4], RZ ;  /* 0x000000ffffff79a7 */ /* 0x000fe60008100404 */
[----:B------:R2:W-:Y:S01]  /*3520*/  ATOMS.XOR RZ, [UR5+0x10], R0 ;  /* 0x00001000ffff798c */ /* 0x0005e2000b800005 */
[----:B------:R-:W-:Y:S05]  /*3530*/  BRA `(.L_x_64) ;  /* 0x0000000000107947 */ /* 0x000fea0003800000 */
.L_x_57:
[----:B------:R-:W-:Y:S02]  /*3540*/  MOV R0, 0xffffffff ;  /* 0xffffffff00007802 */ /* 0x000fe40000000f00 */
[----:B------:R-:W-:-:S03]  /*3550*/  MOV R4, 0x3580 ;  /* 0x0000358000047802 */ /* 0x000fc60000000f00 */
[----:B------:R1:W-:Y:S04]  /*3560*/  STS [UR6+0x130], R0 ;  /* 0x00013000ff007988 */ /* 0x0003e80008000806 */
[----:B-1---5:R-:W-:Y:S05]  /*3570*/  CALL.REL.NOINC `($__internal_1_$__cuda_sm10x_tcgen05_guardrail_trap_phase_invalid_during_alloc) ;  /* 0x0000006400407944 */ /* 0x022fea0003c00000 */
.L_x_64:
[----:B------:R-:W-:Y:S05]  /*3580*/  WARPSYNC.ALL ;  /* 0x0000000000007948 */ /* 0x000fea0003800000 */
[----:B------:R-:W3:Y:S01]  /*3590*/  S2UR UR4, SR_CgaCtaId ;  /* 0x00000000000479c3 */ /* 0x000ee20000008800 */
[----:B------:R-:W-:Y:S01]  /*35a0*/  UMOV UR26, 0x400 ;  /* 0x00000400001a7882 */ /* 0x000fe20000000000 */
[----:B------:R-:W-:-:S06]  /*35b0*/  NOP ;  /* 0x0000000000007918 */ /* 0x000fcc0000000000 */
[----:B------:R-:W-:Y:S06]  /*35c0*/  BAR.ARV 0x6, 0xa0 ;  /* 0x0182800000007b1d */ /* 0x000fec0000002000 */
[----:B------:R-:W4:Y:S01]  /*35d0*/  LDCU UR6, c[0x0][0x38c] ;  /* 0x00007180ff0677ac */ /* 0x000f220008000800 */
[----:B------:R-:W-:Y:S01]  /*35e0*/  LOP3.LUT R3, R3, 0xffff, RZ, 0xc0, !PT ;  /* 0x0000ffff03037812 */ /* 0x000fe200078ec0ff */
[----:B-1----:R-:W-:Y:S01]  /*35f0*/  IMAD.MOV.U32 R9, RZ, RZ, 0x1 ;  /* 0x00000001ff097424 */ /* 0x002fe200078e00ff */
[----:B------:R-:W-:Y:S01]  /*3600*/  LOP3.LUT R2, R2, 0xffff, RZ, 0xc0, !PT ;  /* 0x0000ffff02027812 */ /* 0x000fe200078ec0ff */
[----:B------:R-:W-:Y:S01]  /*3610*/  IMAD.MOV.U32 R8, RZ, RZ, RZ ;  /* 0x000000ffff087224 */ /* 0x000fe200078e00ff */
[----:B------:R-:W-:Y:S01]  /*3620*/  R2UR UR28, R3 ;  /* 0x00000000031c72ca */ /* 0x000fe200000e0000 */
[----:B------:R-:W-:Y:S01]  /*3630*/  UMOV UR32, URZ ;  /* 0x000000ff00207c82 */ /* 0x000fe20008000000 */
[----:B------:R-:W-:-:S02]  /*3640*/  R2UR UR42, R2 ;  /* 0x00000000022a72ca */ /* 0x000fc400000e0000 */
[----:B------:R-:W-:Y:S01]  /*3650*/  CS2R R2, SRZ ;  /* 0x0000000000027805 */ /* 0x000fe2000001ff00 */
[----:B------:R-:W-:Y:S01]  /*3660*/  UMOV UR23, URZ ;  /* 0x000000ff00177c82 */ /* 0x000fe20008000000 */
[----:B---3--:R-:W-:Y:S01]  /*3670*/  ULEA UR26, UR4, UR26, 0x18 ;  /* 0x0000001a041a7291 */ /* 0x008fe2000f8ec0ff */
[----:B------:R-:W-:Y:S01]  /*3680*/  UMOV UR22, URZ ;  /* 0x000000ff00167c82 */ /* 0x000fe20008000000 */
[----:B------:R-:W-:Y:S02]  /*3690*/  UISETP.NE.AND UP3, UPT, UR46, URZ, UPT ;  /* 0x000000ff2e00728c */ /* 0x000fe4000bf65270 */
[----:B------:R-:W-:Y:S02]  /*36a0*/  UIADD3 UR5, UPT, UPT, UR26, 0x8400, URZ ;  /* 0x000084001a057890 */ /* 0x000fe4000fffe0ff */
[----:B------:R-:W-:-:S03]  /*36b0*/  UIADD3 UR4, UPT, UPT, UR26, 0x1c400, URZ ;  /* 0x0001c4001a047890 */ /* 0x000fc6000fffe0ff */
[----:B--2---:R-:W1:Y:S01]  /*36c0*/  LDS R0, [UR26+0x130] ;  /* 0x0001301aff007984 */ /* 0x004e620008000800 */
[----:B----4-:R-:W-:Y:S02]  /*36d0*/  UIADD3 UR6, UPT, UPT, UR6, 0x7f, URZ ;  /* 0x0000007f06067890 */ /* 0x010fe4000fffe0ff */
[----:B------:R-:W-:Y:S02]  /*36e0*/  USHF.R.U32.HI UR5, URZ, 0x4, UR5 ;  /* 0x00000004ff057899 */ /* 0x000fe40008011605 */
[----:B------:R-:W-:Y:S02]  /*36f0*/  USHF.R.S32.HI UR33, URZ, 0x1f, UR6 ;  /* 0x0000001fff217899 */ /* 0x000fe40008011406 */
[----:B------:R-:W-:Y:S02]  /*3700*/  USHF.R.U32.HI UR4, URZ, 0x4, UR4 ;  /* 0x00000004ff047899 */ /* 0x000fe40008011604 */
[----:B------:R-:W-:Y:S02]  /*3710*/  ULEA.HI UR33, UR33, UR6, URZ, 0x7 ;  /* 0x0000000621217291 */ /* 0x000fe4000f8f38ff */
[----:B------:R-:W-:-:S02]  /*3720*/  ULOP3.LUT UR5, UR5, 0x3fff, URZ, 0xc0, !UPT ;  /* 0x00003fff05057892 */ /* 0x000fc4000f8ec0ff */
[----:B------:R-:W-:Y:S02]  /*3730*/  USHF.R.S32.HI UR33, URZ, 0x7, UR33 ;  /* 0x00000007ff217899 */ /* 0x000fe40008011421 */
[----:B------:R-:W-:Y:S02]  /*3740*/  ULOP3.LUT UR30, UR4, 0x3fff, URZ, 0xc0, !UPT ;  /* 0x00003fff041e7892 */ /* 0x000fe4000f8ec0ff */
[----:B------:R-:W-:Y:S01]  /*3750*/  UISETP.LT.AND UP0, UPT, UR33, 0x1, UPT ;  /* 0x000000012100788c */ /* 0x000fe2000bf01270 */
[----:B------:R-:W-:Y:S01]  /*3760*/  UMOV UR40, 0x0 ;  /* 0x0000000000287882 */ /* 0x000fe20000000000 */
[----:B------:R-:W-:Y:S01]  /*3770*/  UMOV UR41, 0x10200490 ;  /* 0x1020049000297882 */ /* 0x000fe20000000000 */
[----:B------:R-:W-:Y:S02]  /*3780*/  ULOP3.LUT UR29, UR5, 0x10000, URZ, 0xfc, !UPT ;  /* 0x00010000051d7892 */ /* 0x000fe4000f8efcff */
[----:B------:R-:W-:Y:S02]  /*3790*/  ULOP3.LUT UR30, UR30, 0x10000, URZ, 0xfc, !UPT ;  /* 0x000100001e1e7892 */ /* 0x000fe4000f8efcff */
[----:B------:R-:W-:Y:S01]  /*37a0*/  USEL UR43, UR33, 0x1, !UP0 ;  /* 0x00000001212b7887 */ /* 0x000fe2000c000000 */
[----:B------:R-:W-:Y:S01]  /*37b0*/  UMOV UR38, 0x0 ;  /* 0x0000000000267882 */ /* 0x000fe20000000000 */
[----:B------:R-:W-:Y:S01]  /*37c0*/  UMOV UR39, 0x10200490 ;  /* 0x1020049000277882 */ /* 0x000fe20000000000 */
[----:B------:R-:W-:Y:S01]  /*37d0*/  UMOV UR36, 0x0 ;  /* 0x0000000000247882 */ /* 0x000fe20000000000 */
[----:B------:R-:W-:Y:S01]  /*37e0*/  UMOV UR37, 0x10200490 ;  /* 0x1020049000257882 */ /* 0x000fe20000000000 */
[----:B------:R-:W-:Y:S01]  /*37f0*/  UMOV UR34, 0x0 ;  /* 0x0000000000227882 */ /* 0x000fe20000000000 */
[----:B------:R-:W-:Y:S01]  /*3800*/  UMOV UR35, 0x10200490 ;  /* 0x1020049000237882 */ /* 0x000fe20000000000 */
[----:B-1----:R-:W-:-:S15]  /*3810*/  R2UR UR44, R0 ;  /* 0x00000000002c72ca */ /* 0x002fde00000e0000 */
.L_x_75:
[C---:B------:R-:W-:Y:S02]  /*3820*/  LEA R0, R8.reuse, UR26, 0x3 ;  /* 0x0000001a08007c11 */ /* 0x040fe4000f8e18ff */
[----:B------:R-:W-:Y:S02]  /*3830*/  SHF.L.U32 R5, R3, 0x1f, RZ ;  /* 0x0000001f03057819 */ /* 0x000fe400000006ff */
[----:B------:R-:W-:Y:S02]  /*3840*/  LEA R4, R8, UR26, 0x4 ;  /* 0x0000001a08047c11 */ /* 0x000fe4000f8e20ff */
[----:B------:R-:W1:Y:S02]  /*3850*/  SYNCS.PHASECHK.TRANS64.TRYWAIT P0, [R0+URZ+0x80], R5 ;  /* 0x00008005000075a7 */ /* 0x000e6400080011ff */
[----:B-1-3--:R-:W-:Y:S05]  /*3860*/  @!P0 BRA `(.L_x_68) ;  /* 0x0000005c00108947 */ /* 0x00afea0003800000 */
.L_x_145:
[----:B-1----:R-:W1:Y:S01]  /*3870*/  LDS.128 R4, [R4+0x110] ;  /* 0x0001100004047984 */ /* 0x002e620000000c00 */
[----:B------:R-:W-:Y:S02]  /*3880*/  VIADD R0, R0, 0x90 ;  /* 0x0000009000007836 */ /* 0x000fe40000000000 */
[----:B------:R-:W-:Y:S01]  /*3890*/  VIADD R8, R8, 0x1 ;  /* 0x0000000108087836 */ /* 0x000fe20000000000 */
[----:B------:R-:W-:Y:S01]  /*38a0*/  @!PT LDS RZ, [RZ] ;  /* 0x00000000fffff984 */ /* 0x000fe20000000800 */
[----:B------:R-:W-:Y:S01]  /*38b0*/  @!PT LDS RZ, [RZ] ;  /* 0x00000000fffff984 */ /* 0x000fe20000000800 */
[----:B------:R-:W-:Y:S01]  /*38c0*/  @!PT LDS RZ, [RZ] ;  /* 0x00000000fffff984 */ /* 0x000fe20000000800 */
[----:B------:R-:W-:Y:S01]  /*38d0*/  @!PT LDS RZ, [RZ] ;  /* 0x00000000fffff984 */ /* 0x000fe20000000800 */
[----:B------:R2:W-:Y:S06]  /*38e0*/  MEMBAR.ALL.CTA ;  /* 0x0000000000007992 */ /* 0x0005ec0000008000 */
[----:B--2---:R-:W2:Y:S01]  /*38f0*/  FENCE.VIEW.ASYNC.S ;  /* 0x00000000000073c6 */ /* 0x004ea20000000000 */
[----:B------:R-:W-:-:S04]  /*3900*/  PRMT R0, RZ, 0x654, R0 ;  /* 0x00000654ff007816 */ /* 0x000fc80000000000 */
[----:B--2---:R2:W-:Y:S01]  /*3910*/  SYNCS.ARRIVE.TRANS64.RED.A1T0 RZ, [R0+URZ], RZ ;  /* 0x000000ff00ff79a7 */ /* 0x0045e200081004ff */
[----:B-1----:R-:W-:Y:S01]  /*3920*/  LOP3.LUT P1, RZ, R6, 0x1, RZ, 0xc0, !PT ;  /* 0x0000000106ff7812 */ /* 0x002fe2000782c0ff */
[----:B--2---:R-:W-:-:S12]  /*3930*/  BRA.U UP3, `(.L_x_69) ;  /* 0x0000000503087547 */ /* 0x004fd8000b800000 */
[----:B------:R-:W1:Y:S01]  /*3940*/  LDCU UR4, c[0x0][0x38c] ;  /* 0x00007180ff0477ac */ /* 0x000e620008000800 */
[----:B------:R-:W-:Y:S02]  /*3950*/  PLOP3.LUT P2, PT, PT, PT, PT, 0x80, 0x8 ;  /* 0x000000000008781c */ /* 0x000fe40003f4f070 */
[----:B------:R-:W-:Y:S01]  /*3960*/  SHF.L.U32 R5, R9, 0x1f, RZ ;  /* 0x0000001f09057819 */ /* 0x000fe200000006ff */
[----:B------:R-:W-:Y:S02]  /*3970*/  ULEA UR31, UR32, UR26, 0x3 ;  /* 0x0000001a201f7291 */ /* 0x000fe4000f8e18ff */
[----:B------:R-:W-:Y:S02]  /*3980*/  ULEA UR11, UR32, UR44, 0x7 ;  /* 0x0000002c200b7291 */ /* 0x000fe4000f8e38ff */
[----:B-1----:R-:W-:-:S06]  /*3990*/  UISETP.GE.AND UP0, UPT, UR4, 0x1, UPT ;  /* 0x000000010400788c */ /* 0x002fcc000bf06270 */
[----:B------:R-:W-:-:S05]  /*39a0*/  PLOP3.LUT P0, PT, PT, PT, UP0, 0x80, 0x8 ;  /* 0x000000000008781c */ /* 0x000fca0003f0f008 */
[----:B------:R-:W-:-:S08]  /*39b0*/  @UP0 ULEA UR4, UR23, UR26, 0x3 ;  /* 0x0000001a17040291 */ /* 0x000fd0000f8e18ff */
[----:B------:R-:W-:-:S04]  /*39c0*/  @P0 SHF.L.U32 R0, R2, 0x1f, RZ ;  /* 0x0000001f02000819 */ /* 0x000fc800000006ff */
[----:B------:R1:W2:Y:S01]  /*39d0*/  @P0 SYNCS.PHASECHK.TRANS64.TRYWAIT P2, [UR4], R0 ;  /* 0x00000000ff0005a7 */ /* 0x0002a20008041104 */
[----:B------:R-:W3:Y:S02]  /*39e0*/  SYNCS.PHASECHK.TRANS64.TRYWAIT P0, [UR31+0xc0], R5 ;  /* 0x0000c005ff0075a7 */ /* 0x000ee4000800111f */
[----:B-123--:R-:W-:Y:S05]  /*39f0*/  @!P0 BRA `(.L_x_70) ;  /* 0x0000005800c08947 */ /* 0x00efea0003800000 */
.L_x_147:
[----:B------:R-:W-:Y:S01]  /*3a00*/  UMOV UR27, UR22 ;  /* 0x00000016001b7c82 */ /* 0x000fe20008000000 */
[----:B------:R-:W-:Y:S05]  /*3a10*/  BRA.U !UP0, `(.L_x_71) ;  /* 0x0000000108c07547 */ /* 0x000fea000b800000 */
[----:B------:R-:W-:Y:S02]  /*3a20*/  UIADD3 UR27, UPT, UPT, UR43, UR22, URZ ;  /* 0x000000162b1b7290 */ /* 0x000fe4000fffe0ff */
[----:B------:R-:W-:Y:S01]  /*3a30*/  UPLOP3.LUT UP2, UPT, UPT, UPT, UPT, 0x40, 0x4 ;  /* 0x000000000004789c */ /* 0x000fe20003f4e870 */
[----:B------:R-:W-:Y:S01]  /*3a40*/  UMOV UR24, UR33 ;  /* 0x0000002100187c82 */ /* 0x000fe20008000000 */
[----:B------:R-:W-:-:S09]  /*3a50*/  UMOV UR10, UR23 ;  /* 0x00000017000a7c82 */ /* 0x000fd20008000000 */
.L_x_74:
[----:B--2---:R-:W-:Y:S01]  /*3a60*/  ULEA UR5, UR10, UR26, 0x3 ;  /* 0x0000001a0a057291 */ /* 0x004fe2000f8e18ff */
[----:B---3--:R-:W-:Y:S11]  /*3a70*/  @P2 BRA `(.L_x_72) ;  /* 0x00000000000c2947 */ /* 0x008ff60003800000 */
[----:B-1----:R-:W-:Y:S04]  /*3a80*/  SHF.L.U32 R5, R2, 0x1f, RZ ;  /* 0x0000001f02057819 */ /* 0x002fe800000006ff */
[----:B------:R-:W1:Y:S02]  /*3a90*/  SYNCS.PHASECHK.TRANS64.TRYWAIT P0, [UR5], R5 ;  /* 0x00000005ff0075a7 */ /* 0x000e640008001105 */
[----:B-1----:R-:W-:Y:S05]  /*3aa0*/  @!P0 BRA `(.L_x_73) ;  /* 0x0000005800ac8947 */ /* 0x002fea0003800000 */
.L_x_72:
[----:B------:R-:W-:Y:S01]  /*3ab0*/  UISETP.NE.AND UP0, UPT, UR24, 0x1, UPT ;  /* 0x000000011800788c */ /* 0x000fe2000bf05270 */
[----:B------:R-:W-:Y:S01]  /*3ac0*/  PLOP3.LUT P2, PT, PT, PT, PT, 0x80, 0x8 ;  /* 0x000000000008781c */ /* 0x000fe20003f4f070 */
[----:B------:R-:W-:Y:S02]  /*3ad0*/  UIADD3 UR4, UPT, UPT, UR10, 0x1, URZ ;  /* 0x000000010a047890 */ /* 0x000fe4000fffe0ff */
[----:B------:R-:W-:Y:S02]  /*3ae0*/  UIADD3 UR25, UPT, UPT, UR5, 0x28, URZ ;  /* 0x0000002805197890 */ /* 0x000fe4000fffe0ff */
[----:B------:R-:W-:Y:S01]  /*3af0*/  UISETP.NE.AND UP1, UPT, UR4, 0x5, UPT ;  /* 0x000000050400788c */ /* 0x000fe2000bf25270 */
[----:B------:R-:W-:Y:S01]  /*3b00*/  PLOP3.LUT P0, PT, PT, PT, UP0, 0x80, 0x8 ;  /* 0x000000000008781c */ /* 0x000fe20003f0f008 */
[----:B------:R-:W-:Y:S02]  /*3b10*/  UIADD3 UR22, UPT, UPT, UR22, 0x1, URZ ;  /* 0x0000000116167890 */ /* 0x000fe4000fffe0ff */
[----:B------:R-:W-:Y:S02]  /*3b20*/  USEL UR6, URZ, 0x1, UP1 ;  /* 0x00000001ff067887 */ /* 0x000fe40008800000 */
[----:B------:R-:W-:Y:S02]  /*3b30*/  USEL UR23, UR4, URZ, UP1 ;  /* 0x000000ff04177287 */ /* 0x000fe40008800000 */
[----:B------:R-:W-:Y:S02]  /*3b40*/  UIADD3 UR24, UPT, UPT, UR24, -0x1, URZ ;  /* 0xffffffff18187890 */ /* 0x000fe4000fffe0ff */
[----:B------:R-:W-:Y:S01]  /*3b50*/  @UP0 ULEA UR4, UR23, UR26, 0x3 ;  /* 0x0000001a17040291 */ /* 0x000fe2000f8e18ff */
[----:B------:R-:W-:Y:S01]  /*3b60*/  LOP3.LUT R2, R2, UR6, RZ, 0x3c, !PT ;  /* 0x0000000602027c12 */ /* 0x000fe2000f8e3cff */
[----:B------:R-:W-:Y:S02]  /*3b70*/  ULEA UR6, UR10, UR30, 0x9 ;  /* 0x0000001e0a067291 */ /* 0x000fe4000f8e48ff */
[----:B------:R-:W-:Y:S01]  /*3b80*/  UISETP.NE.AND UP0, UPT, UR22, UR27, UPT ;  /* 0x0000001b1600728c */ /* 0x000fe2000bf05270 */
[----:B-1----:R-:W-:Y:S01]  /*3b90*/  @P0 SHF.L.U32 R0, R2, 0x1f, RZ ;  /* 0x0000001f02000819 */ /* 0x002fe200000006ff */
[----:B------:R-:W-:Y:S02]  /*3ba0*/  UIADD3 UR20, UPT, UPT, UR6, 0x2, URZ ;  /* 0x0000000206147890 */ /* 0x000fe4000fffe0ff */
[----:B------:R-:W-:Y:S01]  /*3bb0*/  UIADD3 UR16, UPT, UPT, UR6, 0x4, URZ ;  /* 0x0000000406107890 */ /* 0x000fe2000fffe0ff */
[----:B------:R2:W3:Y:S01]  /*3bc0*/  @P0 SYNCS.PHASECHK.TRANS64.TRYWAIT P2, [UR4], R0 ;  /* 0x00000000ff0005a7 */ /* 0x0004e20008041104 */
[----:B------:R-:W-:Y:S02]  /*3bd0*/  ULEA UR4, UR10, UR29, 0xa ;  /* 0x0000001d0a047291 */ /* 0x000fe4000f8e50ff */
[----:B------:R-:W-:Y:S02]  /*3be0*/  UIADD3 UR12, UPT, UPT, UR6, 0x6, URZ ;  /* 0x00000006060c7890 */ /* 0x000fe4000fffe0ff */
[----:B------:R-:W-:Y:S02]  /*3bf0*/  UIADD3 UR18, UPT, UPT, UR4, 0x2, URZ ;  /* 0x0000000204127890 */ /* 0x000fe4000fffe0ff */
[----:B------:R-:W-:Y:S02]  /*3c00*/  UIADD3 UR14, UPT, UPT, UR4, 0x4, URZ ;  /* 0x00000004040e7890 */ /* 0x000fe4000fffe0ff */
[----:B------:R-:W-:Y:S01]  /*3c10*/  UIADD3 UR8, UPT, UPT, UR4, 0x6, URZ ;  /* 0x0000000604087890 */ /* 0x000fe2000fffe0ff */
[----:B------:R-:W-:Y:S01]  /*3c20*/  UMOV UR7, 0x40004040 ;  /* 0x4000404000077882 */ /* 0x000fe20000000000 */
[----:B------:R-:W-:Y:S01]  /*3c30*/  UMOV UR5, 0x40004040 ;  /* 0x4000404000057882 */ /* 0x000fe20000000000 */
[----:B------:R-:W-:Y:S01]  /*3c40*/  UMOV UR21, 0x40004040 ;  /* 0x4000404000157882 */ /* 0x000fe20000000000 */
[----:B------:R2:W-:Y:S01]  /*3c50*/  UTCQMMA.2CTA gdesc[UR4], gdesc[UR6], tmem[UR11], tmem[UR40], idesc[UR41], UP2 ;  /* 0x00ff2806040075ea */ /* 0x0005e2000920030b */
[----:B------:R-:W-:Y:S01]  /*3c60*/  UPLOP3.LUT UP2, UPT, UPT, UPT, UPT, 0x80, 0x8 ;  /* 0x000000000008789c */ /* 0x000fe20003f4f070 */
[----:B------:R-:W-:Y:S01]  /*3c70*/  UMOV UR19, 0x40004040 ;  /* 0x4000404000137882 */ /* 0x000fe20000000000 */
[----:B------:R-:W-:Y:S01]  /*3c80*/  UMOV UR17, 0x40004040 ;  /* 0x4000404000117882 */ /* 0x000fe20000000000 */
[----:B------:R2:W-:Y:S01]  /*3c90*/  UTCQMMA.2CTA gdesc[UR18], gdesc[UR20], tmem[UR11], tmem[UR38], idesc[UR39], UPT ;  /* 0x00ff2614120075ea */ /* 0x0005e2000ba0030b */
[----:B------:R-:W-:Y:S01]  /*3ca0*/  UMOV UR15, 0x40004040 ;  /* 0x40004040000f7882 */ /* 0x000fe20000000000 */
[----:B------:R-:W-:Y:S01]  /*3cb0*/  UMOV UR13, 0x40004040 ;  /* 0x40004040000d7882 */ /* 0x000fe20000000000 */
[----:B------:R-:W-:Y:S01]  /*3cc0*/  UMOV UR9, 0x40004040 ;  /* 0x4000404000097882 */ /* 0x000fe20000000000 */
[----:B------:R2:W-:Y:S01]  /*3cd0*/  UTCQMMA.2CTA gdesc[UR14], gdesc[UR16], tmem[UR11], tmem[UR36], idesc[UR37], UPT ;  /* 0x00ff24100e0075ea */ /* 0x0005e2000ba0030b */
[----:B------:R2:W-:Y:S01]  /*3ce0*/  UTCQMMA.2CTA gdesc[UR8], gdesc[UR12], tmem[UR11], tmem[UR34], idesc[UR35], UPT ;  /* 0x00ff220c080075ea */ /* 0x0005e2000ba0030b */
[----:B------:R2:W-:Y:S01]  /*3cf0*/  UTCBAR.2CTA.MULTICAST [UR25], URZ, UR28 ;  /* 0x000000ff190073e9 */ /* 0x0005e2000820081c */
[----:B------:R-:W-:Y:S01]  /*3d00*/  UMOV UR10, UR23 ;  /* 0x00000017000a7c82 */ /* 0x000fe20008000000 */
[----:B------:R-:W-:Y:S05]  /*3d10*/  BRA.U UP0, `(.L_x_74) ;  /* 0xfffffffd00507547 */ /* 0x000fea000b83ffff */
.L_x_71:
[----:B--2---:R-:W-:Y:S01]  /*3d20*/  UIADD3 UR4, UPT, UPT, UR31, 0xa0, URZ ;  /* 0x000000a01f047890 */ /* 0x004fe2000fffe0ff */
[----:B------:R-:W-:-:S08]  /*3d30*/  UMOV UR22, UR27 ;  /* 0x0000001b00167c82 */ /* 0x000fd00008000000 */
[----:B------:R2:W-:Y:S01]  /*3d40*/  UTCBAR.2CTA.MULTICAST [UR4], URZ, UR42 ;  /* 0x000000ff040073e9 */ /* 0x0005e2000820082a */
[----:B------:R-:W-:Y:S02]  /*3d50*/  NOP ;  /* 0x0000000000007918 */ /* 0x000fe40000000000 */
.L_x_69:
[----:B--2---:R-:W-:Y:S01]  /*3d60*/  UIADD3 UR4, UPT, UPT, UR32, 0x1, URZ ;  /* 0x0000000120047890 */ /* 0x004fe2000fffe0ff */
[----:B------:R-:W-:-:S03]  /*3d70*/  ISETP.NE.AND P0, PT, R8, 0x2, PT ;  /* 0x000000020800780c */ /* 0x000fc60003f05270 */
[----:B------:R-:W-:Y:S01]  /*3d80*/  UISETP.NE.AND UP0, UPT, UR4, 0x4, UPT ;  /* 0x000000040400788c */ /* 0x000fe2000bf05270 */
[----:B-1----:R-:W-:Y:S02]  /*3d90*/  SEL R0, RZ, 0x1, P0 ;  /* 0x00000001ff007807 */ /* 0x002fe40000000000 */
[----:B------:R-:W-:Y:S01]  /*3da0*/  SEL R8, R8, RZ, P0 ;  /* 0x000000ff08087207 */ /* 0x000fe20000000000 */
[----:B------:R-:W-:Y:S01]  /*3db0*/  USEL UR5, URZ, 0x1, UP0 ;  /* 0x00000001ff057887 */ /* 0x000fe20008000000 */
[----:B------:R-:W-:Y:S01]  /*3dc0*/  LOP3.LUT R3, R3, R0, RZ, 0x3c, !PT ;  /* 0x0000000003037212 */ /* 0x000fe200078e3cff */
[----:B------:R-:W-:-:S04]  /*3dd0*/  USEL UR32, UR4, URZ, UP0 ;  /* 0x000000ff04207287 */ /* 0x000fc80008000000 */
[----:B------:R-:W-:Y:S01]  /*3de0*/  LOP3.LUT R9, R9, UR5, RZ, 0x3c, !PT ;  /* 0x0000000509097c12 */ /* 0x000fe2000f8e3cff */
[----:B------:R-:W-:Y:S07]  /*3df0*/  @P1 BRA `(.L_x_75) ;  /* 0xfffffff800881947 */ /* 0x000fee000383ffff */
[----:B------:R-:W1:Y:S01]  /*3e00*/  S2UR UR8, SR_CgaCtaId ;  /* 0x00000000000879c3 */ /* 0x000e620000008800 */
[----:B------:R-:W-:Y:S01]  /*3e10*/  ELECT P0, URZ, PT ;  /* 0x0000000000ff782f */ /* 0x000fe20003800000 */
[----:B------:R-:W-:Y:S01]  /*3e20*/  HFMA2 R0, -RZ, RZ, 0, 5.9604644775390625e-08 ;  /* 0x00000001ff007431 */ /* 0x000fe200000001ff */
[----:B------:R-:W-:-:S05]  /*3e30*/  UMOV UR4, 0x40 ;  /* 0x0000004000047882 */ /* 0x000fca0000000000 */
[----:B------:R-:W-:Y:S01]  /*3e40*/  UVIRTCOUNT.DEALLOC.SMPOOL 0x80 ;  /* 0x000000800000784c */ /* 0x000fe20000000000 */
[----:B------:R-:W-:Y:S02]  /*3e50*/  UISETP.NE.AND UP1, UPT, UR46, URZ, UPT ;  /* 0x000000ff2e00728c */ /* 0x000fe4000bf25270 */
[----:B-1----:R-:W-:-:S09]  /*3e60*/  ULEA UR8, UR8, UR4, 0x18 ;  /* 0x0000000408087291 */ /* 0x002fd2000f8ec0ff */
[----:B------:R1:W-:Y:S01]  /*3e70*/  @P0 STS.U8 [UR8+0x1c], R0 ;  /* 0x00001c00ff000988 */ /* 0x0003e20008000008 */
[----:B------:R-:W-:Y:S05]  /*3e80*/  BRA.U UP1, `(.L_x_76) ;  /* 0x0000000101a07547 */ /* 0x000fea000b800000 */
[----:B------:R-:W-:Y:S01]  /*3e90*/  UIADD3 UR7, UPT, UPT, UR26, 0xc0, URZ ;  /* 0x000000c01a077890 */ /* 0x000fe2000fffe0ff */
[----:B------:R-:W-:-:S03]  /*3ea0*/  SHF.L.U32 R3, R9, 0x1f, RZ ;  /* 0x0000001f09037819 */ /* 0x000fc600000006ff */
[----:B------:R-:W-:-:S09]  /*3eb0*/  ULEA UR4, UR32, UR7, 0x3 ;  /* 0x0000000720047291 */ /* 0x000fd2000f8e18ff */
[----:B------:R-:W2:Y:S02]  /*3ec0*/  SYNCS.PHASECHK.TRANS64.TRYWAIT P0, [UR4], R3 ;  /* 0x00000003ff0075a7 */ /* 0x000ea40008001104 */
[----:B--2---:R-:W-:Y:S05]  /*3ed0*/  @!P0 BRA `(.L_x_77) ;  /* 0x0000005400b88947 */ /* 0x004fea0003800000 */
.L_x_150:
        /* <DEDUP_REMOVED lines=9> */
.L_x_152:
        /* <DEDUP_REMOVED lines=9> */
.L_x_154:
[----:B------:R-:W-:-:S04]  /*4000*/  UIADD3 UR4, UPT, UPT, UR4, 0x1, URZ ;  /* 0x0000000104047890 */ /* 0x000fc8000fffe0ff */
[----:B------:R-:W-:-:S04]  /*4010*/  UISETP.NE.AND UP0, UPT, UR4, 0x4, UPT ;  /* 0x000000040400788c */ /* 0x000fc8000bf05270 */
[----:B------:R-:W-:Y:S02]  /*4020*/  USEL UR5, URZ, 0x1, UP0 ;  /* 0x00000001ff057887 */ /* 0x000fe40008000000 */
[----:B------:R-:W-:-:S04]  /*4030*/  USEL UR4, UR4, URZ, UP0 ;  /* 0x000000ff04047287 */ /* 0x000fc80008000000 */
[----:B------:R-:W-:Y:S01]  /*4040*/  ULEA UR4, UR4, UR7, 0x3 ;  /* 0x0000000704047291 */ /* 0x000fe2000f8e18ff */
[----:B-1----:R-:W-:-:S04]  /*4050*/  LOP3.LUT R3, R2, UR5, RZ, 0x3c, !PT ;  /* 0x0000000502037c12 */ /* 0x002fc8000f8e3cff */
[----:B------:R-:W-:Y:S01]  /*4060*/  SHF.L.U32 R3, R3, 0x1f, RZ ;  /* 0x0000001f03037819 */ /* 0x000fe200000006ff */
[----:B------:R-:W-:-:S04]  /*4070*/  IMAD.U32 R0, RZ, RZ, UR4 ;  /* 0x00000004ff007e24 */ /* 0x000fc8000f8e00ff */
[----:B------:R1:W2:Y:S03]  /*4080*/  SYNCS.PHASECHK.TRANS64.TRYWAIT P0, [R0+URZ], R3 ;  /* 0x00000003000075a7 */ /* 0x0002a600080011ff */
[----:B--2---:R-:W-:Y:S05]  /*4090*/  @!P0 NANOSLEEP.SYNCS 0x989680 ;  /* 0x009896800000895d */ /* 0x004fea0003900000 */
[----:B------:R-:W2:Y:S02]  /*40a0*/  @!P0 SYNCS.PHASECHK.TRANS64 P0, [R0+URZ], R3 ;  /* 0x00000003000085a7 */ /* 0x000ea400080010ff */
[----:B--2---:R-:W-:Y:S05]  /*40b0*/  @P0 BRA `(.L_x_80) ;  /* 0x0000000000200947 */ /* 0x004fea0003800000 */
.L_x_81:
[----:B--2---:R2:W4:Y:S02]  /*40c0*/  SYNCS.PHASECHK.TRANS64.TRYWAIT P0, [R0+URZ], R3 ;  /* 0x00000003000075a7 */ /* 0x00452400080011ff */
[----:B----4-:R-:W-:Y:S05]  /*40d0*/  @!P0 NANOSLEEP.SYNCS 0x989680 ;  /* 0x009896800000895d */ /* 0x010fea0003900000 */
[----:B------:R-:W4:Y:S02]  /*40e0*/  @!P0 SYNCS.PHASECHK.TRANS64 P0, [R0+URZ], R3 ;  /* 0x00000003000085a7 */ /* 0x000f2400080010ff */
[----:B----4-:R-:W-:Y:S05]  /*40f0*/  @!P0 BRA `(.L_x_81) ;  /* 0xfffffffc00f08947 */ /* 0x010fea000383ffff */
[----:B------:R-:W-:Y:S05]  /*4100*/  BRA `(.L_x_80) ;  /* 0x00000000000c7947 */ /* 0x000fea0003800000 */
.L_x_76:
[----:B------:R-:W-:-:S04]  /*4110*/  UIADD3 UR4, UPT, UPT, UR26, 0x100, URZ ;  /* 0x000001001a047890 */ /* 0x000fc8000fffe0ff */
[----:B------:R-:W-:-:S09]  /*4120*/  UPRMT UR4, UR45, 0x654, UR4 ;  /* 0x000006542d047896 */ /* 0x000fd20008000004 */
[----:B------:R-:W-:Y:S03]  /*4130*/  SYNCS.ARRIVE.TRANS64.RED.A1T0 RZ, [UR4], RZ ;  /* 0x000000ffffff79a7 */ /* 0x000fe60008100404 */
.L_x_80:
[----:B-12---:R-:W-:Y:S01]  /*4140*/  SHF.L.U32 R3, RZ, 0x1f, RZ ;  /* 0x0000001fff037819 */ /* 0x006fe200000006ff */
[----:B------:R-:W-:Y:S01]  /*4150*/  UIADD3 UR4, UPT, UPT, UR26, 0x100, URZ ;  /* 0x000001001a047890 */ /* 0x000fe2000fffe0ff */
[----:B------:R-:W-:Y:S02]  /*4160*/  PLOP3.LUT P0, PT, PT, PT, UP1, 0x80, 0x8 ;  /* 0x000000000008781c */ /* 0x000fe40003f0f018 */
[----:B------:R-:W1:Y:S02]  /*4170*/  SYNCS.PHASECHK.TRANS64.TRYWAIT P1, [UR26+0x100], R3 ;  /* 0x00010003ff0075a7 */ /* 0x000e64000802111a */
[----:B-1----:R-:W-:Y:S09]  /*4180*/  @!P1 BRA `(.L_x_82) ;  /* 0x0000005400549947 */ /* 0x002ff20003800000 */
.L_x_156:
[----:B------:R-:W-:Y:S01]  /*4190*/  @!UP1 UPRMT UR4, UR45, 0x654, UR4 ;  /* 0x000006542d049896 */ /* 0x000fe20008000004 */
[----:B------:R-:W-:Y:S01]  /*41a0*/  UMOV UR5, 0xffff ;  /* 0x0000ffff00057882 */ /* 0x000fe20000000000 */
[----:B------:R-:W-:-:S07]  /*41b0*/  UMOV UR6, 0x1 ;  /* 0x0000000100067882 */ /* 0x000fce0000000000 */
[----:B------:R-:W-:Y:S01]  /*41c0*/  @!P0 SYNCS.ARRIVE.TRANS64.RED.A1T0 RZ, [UR4], RZ ;  /* 0x000000ffffff89a7 */ /* 0x000fe20008100404 */
[----:B------:R-:W-:Y:S01]  /*41d0*/  NOP ;  /* 0x0000000000007918 */ /* 0x000fe20000000000 */
[----:B-1----:R-:W1:Y:S01]  /*41e0*/  LDS R0, [UR8+0x14] ;  /* 0x00001408ff007984 */ /* 0x002e620008000800 */
[----:B------:R-:W-:-:S04]  /*41f0*/  ULOP3.LUT UR4, UR44, 0xffff, URZ, 0xc0, !UPT ;  /* 0x0000ffff2c047892 */ /* 0x000fc8000f8ec0ff */
[----:B------:R-:W-:-:S04]  /*4200*/  USHF.R.U32.HI UR4, URZ, 0x5, UR4 ;  /* 0x00000005ff047899 */ /* 0x000fc80008011604 */
[----:B------:R-:W-:Y:S02]  /*4210*/  USHF.L.U32 UR5, UR5, UR4, URZ ;  /* 0x0000000405057299 */ /* 0x000fe400080006ff */
[----:B------:R-:W-:-:S04]  /*4220*/  USHF.L.U32 UR4, UR6, UR4, URZ ;  /* 0x0000000406047299 */ /* 0x000fc800080006ff */
[----:B-1----:R-:W-:-:S04]  /*4230*/  LOP3.LUT R0, R0, UR5, RZ, 0xc0, !PT ;  /* 0x0000000500007c12 */ /* 0x002fc8000f8ec0ff */
[----:B------:R-:W-:-:S13]  /*4240*/  ISETP.NE.AND P0, PT, R0, UR5, PT ;  /* 0x0000000500007c0c */ /* 0x000fda000bf05270 */
[----:B------:R-:W-:Y:S05]  /*4250*/  @P0 BRA `(.L_x_83) ;  /* 0x0000000000580947 */ /* 0x000fea0003800000 */
[----:B------:R-:W1:Y:S02]  /*4260*/  LDS R0, [UR8+0x18] ;  /* 0x00001808ff007984 */ /* 0x000e640008000800 */
[----:B-1----:R-:W-:-:S04]  /*4270*/  LOP3.LUT R0, R0, UR4, RZ, 0xc0, !PT ;  /* 0x0000000400007c12 */ /* 0x002fc8000f8ec0ff */
[----:B------:R-:W-:-:S13]  /*4280*/  ISETP.NE.AND P0, PT, R0, UR4, PT ;  /* 0x0000000400007c0c */ /* 0x000fda000bf05270 */
[----:B------:R-:W-:Y:S05]  /*4290*/  @P0 BRA `(.L_x_84) ;  /* 0x00000000003c0947 */ /* 0x000fea0003800000 */
[----:B------:R-:W1:Y:S01]  /*42a0*/  S2R R2, SR_LANEID ;  /* 0x0000000000027919 */ /* 0x000e620000000000 */
[----:B------:R-:W-:Y:S01]  /*42b0*/  ULOP3.LUT UR5, URZ, UR5, URZ, 0x33, !UPT ;  /* 0x00000005ff057292 */ /* 0x000fe2000f8e33ff */
[----:B------:R-:W-:Y:S01]  /*42c0*/  LOP3.LUT R4, RZ, UR4, RZ, 0x33, !PT ;  /* 0x00000004ff047c12 */ /* 0x000fe2000f8e33ff */
[----:B------:R-:W-:Y:S02]  /*42d0*/  VOTEU.ANY UR4, UPT, PT ;  /* 0x0000000000047886 */ /* 0x000fe400038e0100 */
[----:B------:R-:W-:Y:S01]  /*42e0*/  UFLO.U32 UR4, UR4 ;  /* 0x00000004000472bd */ /* 0x000fe200080e0000 */
[----:B------:R-:W2:Y:S01]  /*42f0*/  REDUX UR6, R4 ;  /* 0x00000000040673c4 */ /* 0x000ea20000000000 */
[----:B------:R-:W-:-:S06]  /*4300*/  IMAD.U32 R0, RZ, RZ, UR5 ;  /* 0x00000005ff007e24 */ /* 0x000fcc000f8e00ff */
[----:B------:R4:W-:Y:S01]  /*4310*/  UTCATOMSWS.AND URZ, UR5 ;  /* 0x0000000500ff79e3 */ /* 0x0009e20008000000 */
[----:B------:R-:W3:Y:S01]  /*4320*/  REDUX UR7, R0 ;  /* 0x00000000000773c4 */ /* 0x000ee20000000000 */
[----:B-1----:R-:W-:Y:S01]  /*4330*/  ISETP.EQ.U32.AND P0, PT, R2, UR4, PT ;  /* 0x0000000402007c0c */ /* 0x002fe2000bf02070 */
[----:B--2---:R-:W-:Y:S01]  /*4340*/  IMAD.U32 R2, RZ, RZ, UR6 ;  /* 0x00000006ff027e24 */ /* 0x004fe2000f8e00ff */
[----:B---3--:R-:W-:-:S11]  /*4350*/  MOV R3, UR7 ;  /* 0x0000000700037c02 */ /* 0x008fd60008000f00 */
[----:B------:R4:W-:Y:S04]  /*4360*/  @P0 ATOMS.AND RZ, [UR8+0x14], R3 ;  /* 0x00001403ffff098c */ /* 0x0009e8000a800008 */
[----:B------:R4:W-:Y:S01]  /*4370*/  @P0 ATOMS.AND RZ, [UR8+0x18], R2 ;  /* 0x00001802ffff098c */ /* 0x0009e2000a800008 */
[----:B------:R-:W-:Y:S05]  /*4380*/  BRA `(.L_x_85) ;  /* 0x0000000000147947 */ /* 0x000fea0003800000 */
.L_x_84:
[----:B------:R-:W-:Y:S02]  /*4390*/  MOV R2, 0x43b0 ;  /* 0x000043b000027802 */ /* 0x000fe40000000f00 */
[----:B---3-5:R-:W-:Y:S05]  /*43a0*/  CALL.REL.NOINC `($__internal_0_$__cuda_sm10x_tcgen05_guardrail_trap_col_being_dealloced_not_returned_by_alloc) ;  /* 0x0000005400a87944 */ /* 0x028fea0003c00000 */
[----:B------:R-:W-:Y:S05]  /*43b0*/  BRA `(.L_x_85) ;  /* 0x0000000000087947 */ /* 0x000fea0003800000 */
.L_x_83:
[----:B------:R-:W-:Y:S02]  /*43c0*/  MOV R2, 0x43e0 ;  /* 0x000043e000027802 */ /* 0x000fe40000000f00 */
[----:B---3-5:R-:W-:Y:S05]  /*43d0*/  CALL.REL.NOINC `($__internal_2_$__cuda_sm10x_tcgen05_guardrail_trap_unallocated_columns_being_dealloced) ;  /* 0x0000005400b47944 */ /* 0x028fea0003c00000 */
.L_x_85:
[----:B------:R-:W-:Y:S01]  /*43e0*/  NOP ;  /* 0x0000000000007918 */ /* 0x000fe20000000000 */
[----:B----4-:R-:W-:Y:S05]  /*43f0*/  EXIT ;  /* 0x000000000000794d */ /* 0x010fea0003800000 */
.L_x_56:
[----:B------:R-:W-:-:S09]  /*4400*/  UISETP.NE.OR UP0, UPT, UR13, 0x3, !UP3 ;  /* 0x000000030d00788c */ /* 0x000fd2000df05670 */
[----:B------:R-:W-:Y:S05]  /*4410*/  BRA.U UP0, `(.L_x_86) ;  /* 0x0000000d007c7547 */ /* 0x000fea000b800000 */
[----:B------:R-:W1:Y:S01]  /*4420*/  LDCU UR32, c[0x0][0x370] ;  /* 0x00006e00ff2077ac */ /* 0x000e620008000800 */
[----:B------:R-:W2:Y:S01]  /*4430*/  LDC.64 R16, c[0x0][0x348] ;  /* 0x0000d200ff107b82 */ /* 0x000ea20000000a00 */
[----:B------:R-:W-:Y:S02]  /*4440*/  HFMA2 R13, -RZ, RZ, 0, 0 ;  /* 0x00000000ff0d7431 */ /* 0x000fe400000001ff */
[----:B------:R-:W-:Y:S01]  /*4450*/  IMAD.MOV.U32 R15, RZ, RZ, 0x1 ;  /* 0x00000001ff0f7424 */ /* 0x000fe200078e00ff */
[----:B------:R-:W1:Y:S01]  /*4460*/  LDCU.128 UR28, c[0x0][0xb10] ;  /* 0x00016200ff1c77ac */ /* 0x000e620008000c00 */
[----:B------:R-:W-:Y:S01]  /*4470*/  IMAD.MOV.U32 R14, RZ, RZ, RZ ;  /* 0x000000ffff0e7224 */ /* 0x000fe200078e00ff */
[----:B------:R-:W-:Y:S01]  /*4480*/  MOV R7, 0x2000 ;  /* 0x0000200000077802 */ /* 0x000fe20000000f00 */
[----:B------:R-:W3:Y:S01]  /*4490*/  LDCU UR27, c[0x0][0x374] ;  /* 0x00006e80ff1b77ac */ /* 0x000ee20008000800 */
[----:B------:R-:W4:Y:S01]  /*44a0*/  LDC.64 R2, c[0x0][0x888] ;  /* 0x00022200ff027b82 */ /* 0x000f220000000a00 */
[----:B------:R-:W3:Y:S01]  /*44b0*/  LDCU UR15, c[0x0][0xb0c] ;  /* 0x00016180ff0f77ac */ /* 0x000ee20008000800 */
[----:B------:R-:W2:Y:S06]  /*44c0*/  LDCU UR38, c[0x0][0xb20] ;  /* 0x00016400ff2677ac */ /* 0x000eac0008000800 */
[----:B------:R-:W4:Y:S01]  /*44d0*/  LDC.64 R4, c[0x0][0x890] ;  /* 0x00022400ff047b82 */ /* 0x000f220000000a00 */
[----:B------:R-:W2:Y:S01]  /*44e0*/  LDCU UR4, c[0x0][0xb30] ;  /* 0x00016600ff0477ac */ /* 0x000ea20008000800 */
[----:B------:R-:W-:Y:S01]  /*44f0*/  UMOV UR21, 0x400 ;  /* 0x0000040000157882 */ /* 0x000fe20000000000 */
[----:B-1----:R-:W-:-:S02]  /*4500*/  UIMAD.WIDE.U32 UR6, UR32, UR28, URZ ;  /* 0x0000001c200672a5 */ /* 0x002fc4000f8e00ff */
[----:B---3--:R-:W-:Y:S02]  /*4510*/  UIMAD.WIDE.U32 UR8, UR27, UR31, URZ ;  /* 0x0000001f1b0872a5 */ /* 0x008fe4000f8e00ff */
[----:B------:R-:W-:Y:S02]  /*4520*/  ULEA UR21, UR48, UR21, 0x18 ;  /* 0x0000001530157291 */ /* 0x000fe4000f8ec0ff */
[----:B------:R-:W-:Y:S02]  /*4530*/  UPLOP3.LUT UP3, UPT, UPT, UPT, UPT, 0x40, 0x4 ;  /* 0x000000000004789c */ /* 0x000fe40003f6e870 */
[----:B------:R-:W-:Y:S02]  /*4540*/  UIADD3 UR33, UPT, UPT, UR21, 0x58, URZ ;  /* 0x0000005815217890 */ /* 0x000fe4000fffe0ff */
[----:B------:R-:W-:Y:S01]  /*4550*/  UIADD3 UR17, UPT, UPT, UR21, 0x50, URZ ;  /* 0x0000005015117890 */ /* 0x000fe2000fffe0ff */
[----:B------:R-:W-:Y:S01]  /*4560*/  UMOV UR6, UR7 ;  /* 0x0000000700067c82 */ /* 0x000fe20008000000 */
[----:B------:R-:W-:Y:S01]  /*4570*/  UMOV UR35, UR9 ;  /* 0x0000000900237c82 */ /* 0x000fe20008000000 */
[----:B------:R-:W-:-:S02]  /*4580*/  UISETP.GE.AND UP0, UPT, UR42, 0x1, UPT ;  /* 0x000000012a00788c */ /* 0x000fc4000bf06270 */
[----:B------:R-:W-:Y:S01]  /*4590*/  UISETP.NE.AND UP4, UPT, UR42, 0x1, UPT ;  /* 0x000000012a00788c */ /* 0x000fe2000bf85270 */
[----:B------:R-:W1:Y:S01]  /*45a0*/  LDCU.64 UR22, c[0x0][0xb28] ;  /* 0x00016500ff1677ac */ /* 0x000e620008000a00 */
[----:B------:R-:W-:Y:S02]  /*45b0*/  UISETP.NE.AND UP6, UPT, UR15, 0x1, UPT ;  /* 0x000000010f00788c */ /* 0x000fe4000bfc5270 */
[----:B------:R-:W-:Y:S02]  /*45c0*/  UISETP.NE.AND UP5, UPT, UR30, 0x1, UPT ;  /* 0x000000011e00788c */ /* 0x000fe4000bfa5270 */
[----:B------:R-:W-:Y:S02]  /*45d0*/  UPRMT UR33, UR48, 0x654, UR33 ;  /* 0x0000065430217896 */ /* 0x000fe40008000021 */
[----:B------:R-:W-:Y:S02]  /*45e0*/  USHF.R.U32.HI UR37, URZ, UR29, UR6 ;  /* 0x0000001dff257299 */ /* 0x000fe40008011606 */
[----:B------:R-:W-:-:S02]  /*45f0*/  UPRMT UR34, UR48, 0x654, UR17 ;  /* 0x0000065430227896 */ /* 0x000fc40008000011 */
[----:B--2---:R-:W-:Y:S02]  /*4600*/  USHF.R.U32.HI UR35, URZ, UR38, UR35 ;  /* 0x00000026ff237299 */ /* 0x004fe40008011623 */
[----:B------:R-:W-:-:S11]  /*4610*/  UISETP.NE.AND UP2, UPT, UR4, 0x1, UPT ;  /* 0x000000010400788c */ /* 0x000fd6000bf45270 */
.L_x_95:
[C---:B------:R-:W-:Y:S02]  /*4620*/  LEA R12, R14.reuse, UR21, 0x3 ;  /* 0x000000150e0c7c11 */ /* 0x040fe4000f8e18ff */
[----:B------:R-:W-:Y:S02]  /*4630*/  SHF.L.U32 R9, R13, 0x1f, RZ ;  /* 0x0000001f0d097819 */ /* 0x000fe400000006ff */
[----:B------:R-:W-:Y:S02]  /*4640*/  LEA R10, R14, UR21, 0x4 ;  /* 0x000000150e0a7c11 */ /* 0x000fe4000f8e20ff */
[----:B--2---:R-:W2:Y:S02]  /*4650*/  SYNCS.PHASECHK.TRANS64.TRYWAIT P0, [R12+URZ+0x80], R9 ;  /* 0x000080090c0075a7 */ /* 0x004ea400080011ff */
[----:B--2---:R-:W-:Y:S05]  /*4660*/  @!P0 BRA `(.L_x_87) ;  /* 0x0000005000348947 */ /* 0x004fea0003800000 */
.L_x_157:
[----:B--2---:R-:W2:Y:S01]  /*4670*/  LDS.128 R8, [R10+0x110] ;  /* 0x000110000a087984 */ /* 0x004ea20000000c00 */
[----:B------:R-:W-:Y:S01]  /*4680*/  UISETP.GE.AND UP0, UPT, UR42, 0x1, UPT ;  /* 0x000000012a00788c */ /* 0x000fe2000bf06270 */
[----:B------:R-:W-:Y:S01]  /*4690*/  @!PT LDS RZ, [RZ] ;  /* 0x00000000fffff984 */ /* 0x000fe20000000800 */
[----:B------:R-:W-:Y:S01]  /*46a0*/  @!PT LDS RZ, [RZ] ;  /* 0x00000000fffff984 */ /* 0x000fe20000000800 */
[----:B------:R-:W-:Y:S01]  /*46b0*/  @!PT LDS RZ, [RZ] ;  /* 0x00000000fffff984 */ /* 0x000fe20000000800 */
[----:B------:R-:W-:Y:S01]  /*46c0*/  @!PT LDS RZ, [RZ] ;  /* 0x00000000fffff984 */ /* 0x000fe20000000800 */
[----:B------:R3:W-:Y:S06]  /*46d0*/  MEMBAR.ALL.CTA ;  /* 0x0000000000007992 */ /* 0x0007ec0000008000 */
[----:B---3--:R-:W3:Y:S01]  /*46e0*/  FENCE.VIEW.ASYNC.S ;  /* 0x00000000000073c6 */ /* 0x008ee20000000000 */
[----:B--2---:R-:W-:Y:S11]  /*46f0*/  LOP3.LUT P0, RZ, R10, 0x1, RZ, 0xc0, !PT ;  /* 0x000000010aff7812 */ /* 0x004ff6000780c0ff */
[----:B------:R-:W-:Y:S02]  /*4700*/  @!UPT UIADD3 URZ, UPT, UPT, URZ, URZ, URZ ;  /* 0x000000fffffff290 */ /* 0x000fe4000fffe0ff */
[----:B---3--:R-:W-:Y:S01]  /*4710*/  VOTEU.ANY UP1, P0 ;  /* 0x0000000000ff7886 */ /* 0x008fe20000020100 */
[----:B------:R-:W-:Y:S11]  /*4720*/  PLOP3.LUT P0, PT, PT, PT, UP1, 0x80, 0x8 ;  /* 0x000000000008781c */ /* 0x000ff60003f0f018 */
[----:B------:R-:W-:Y:S02]  /*4730*/  @!UPT UIADD3 URZ, UPT, UPT, URZ, URZ, URZ ;  /* 0x000000fffffff290 */ /* 0x000fe4000fffe0ff */
[----:B------:R-:W-:Y:S02]  /*4740*/  @P0 SHF.R.U32.HI R0, RZ, 0x10, R9 ;  /* 0x00000010ff000819 */ /* 0x000fe40000011609 */
[----:B------:R-:W-:Y:S02]  /*4750*/  @P0 MOV R6, R8 ;  /* 0x0000000800060202 */ /* 0x000fe40000000f00 */
[----:B------:R-:W-:Y:S01]  /*4760*/  @P0 R2UR UR4, R0 ;  /* 0x00000000000402ca */ /* 0x000fe200000e0000 */
[----:B------:R-:W-:Y:S01]  /*4770*/  VIADD R0, R12, 0x90 ;  /* 0x000000900c007836 */ /* 0x000fe20000000000 */
[----:B------:R-:W-:Y:S02]  /*4780*/  @P0 LOP3.LUT R8, R9, 0xffff, RZ, 0xc0, !PT ;  /* 0x0000ffff09080812 */ /* 0x000fe400078ec0ff */
[----:B------:R-:W-:Y:S02]  /*4790*/  @P0 R2UR UR6, R6 ;  /* 0x00000000060602ca */ /* 0x000fe400000e0000 */
[----:B------:R-:W-:Y:S02]  /*47a0*/  PRMT R0, RZ, 0x654, R0 ;  /* 0x00000654ff007816 */ /* 0x000fe40000000000 */
[----:B------:R-:W-:Y:S02]  /*47b0*/  @P0 R2UR UR5, R8 ;  /* 0x00000000080502ca */ /* 0x000fe400000e0000 */
[----:B------:R2:W-:Y:S03]  /*47c0*/  SYNCS.ARRIVE.TRANS64.RED.A1T0 RZ, [R0+URZ], RZ ;  /* 0x000000ff00ff79a7 */ /* 0x0005e600081004ff */
[----:B------:R-:W-:Y:S04]  /*47d0*/  @UP1 UMOV UR26, UR4 ;  /* 0x00000004001a1c82 */ /* 0x000fe80008000000 */
[----:B------:R-:W-:Y:S04]  /*47e0*/  @UP1 UMOV UR14, UR6 ;  /* 0x00000006000e1c82 */ /* 0x000fe80008000000 */
[----:B------:R-:W-:Y:S01]  /*47f0*/  @UP1 UMOV UR13, UR5 ;  /* 0x00000005000d1c82 */ /* 0x000fe20008000000 */
[----:B------:R-:W-:Y:S05]  /*4800*/  BRA.U !UP0, `(.L_x_88) ;  /* 0x0000000108a47547 */ /* 0x000fea000b800000 */
[----:B------:R-:W-:Y:S02]  /*4810*/  UIMAD.WIDE.U32 UR8, UR13, UR31, URZ ;  /* 0x0000001f0d0872a5 */ /* 0x000fe4000f8e00ff */
[----:B------:R-:W-:Y:S02]  /*4820*/  UIMAD.WIDE.U32 UR10, UR14, UR28, URZ ;  /* 0x0000001c0e0a72a5 */ /* 0x000fe4000f8e00ff */
[----:B------:R-:W-:Y:S02]  /*4830*/  USEL UR4, UR27, UR35, !UP5 ;  /* 0x000000231b047287 */ /* 0x000fe4000e800000 */
[----:B------:R-:W-:Y:S02]  /*4840*/  USEL UR7, UR32, UR37, !UP6 ;  /* 0x0000002520077287 */ /* 0x000fe4000f000000 */
[----:B-1----:R-:W-:Y:S02]  /*4850*/  UIMAD.WIDE.U32 UR18, UR4, UR22, URZ ;  /* 0x00000016041272a5 */ /* 0x002fe4000f8e00ff */
[----:B------:R-:W-:Y:S01]  /*4860*/  UIMAD.WIDE.U32 UR24, UR7, UR22, URZ ;  /* 0x00000016071872a5 */ /* 0x000fe2000f8e00ff */
[----:B------:R-:W-:Y:S02]  /*4870*/  UMOV UR5, UR9 ;  /* 0x0000000900057c82 */ /* 0x000fe40008000000 */
[----:B------:R-:W-:Y:S03]  /*4880*/  USHF.R.U32.HI UR6, URZ, UR38, UR5 ;  /* 0x00000026ff067299 */ /* 0x000fe60008011605 */
[----:B------:R-:W-:Y:S01]  /*4890*/  UMOV UR5, UR11 ;  /* 0x0000000b00057c82 */ /* 0x000fe20008000000 */
[----:B------:R-:W-:Y:S02]  /*48a0*/  USEL UR6, UR13, UR6, !UP5 ;  /* 0x000000060d067287 */ /* 0x000fe4000e800000 */
[----:B------:R-:W-:Y:S02]  /*48b0*/  USHF.R.U32.HI UR8, URZ, UR29, UR5 ;  /* 0x0000001dff087299 */ /* 0x000fe40008011605 */
[----:B------:R-:W-:Y:S01]  /*48c0*/  UIMAD.WIDE.U32 UR10, UR6, UR22, URZ ;  /* 0x00000016060a72a5 */ /* 0x000fe2000f8e00ff */
[----:B------:R-:W-:Y:S02]  /*48d0*/  UMOV UR5, UR19 ;  /* 0x0000001300057c82 */ /* 0x000fe40008000000 */
[----:B------:R-:W-:Y:S03]  /*48e0*/  @UP4 USHF.R.U32.HI UR4, URZ, UR23, UR5 ;  /* 0x00000017ff044299 */ /* 0x000fe60008011605 */
[----:B------:R-:W-:Y:S01]  /*48f0*/  UMOV UR5, UR25 ;  /* 0x0000001900057c82 */ /* 0x000fe20008000000 */
[----:B------:R-:W-:Y:S02]  /*4900*/  UIMAD UR4, UR42, UR4, URZ ;  /* 0x000000042a0472a4 */ /* 0x000fe4000f8e02ff */
[----:B------:R-:W-:Y:S02]  /*4910*/  @UP4 USHF.R.U32.HI UR7, URZ, UR23, UR5 ;  /* 0x00000017ff074299 */ /* 0x000fe40008011605 */
[----:B------:R-:W-:Y:S02]  /*4920*/  USEL UR5, UR14, UR8, !UP6 ;  /* 0x000000080e057287 */ /* 0x000fe4000f000000 */
[----:B------:R-:W-:Y:S02]  /*4930*/  UIMAD UR8, UR42, UR7, URZ ;  /* 0x000000072a0872a4 */ /* 0x000fe4000f8e02ff */
[----:B------:R-:W-:Y:S03]  /*4940*/  UISETP.GE.AND UP0, UPT, UR6, UR4, UPT ;  /* 0x000000040600728c */ /* 0x000fe6000bf06270 */
[----:B------:R-:W-:Y:S01]  /*4950*/  UMOV UR4, UR11 ;  /* 0x0000000b00047c82 */ /* 0x000fe20008000000 */
[----:B------:R-:W-:Y:S02]  /*4960*/  UISETP.GE.OR UP0, UPT, UR5, UR8, UP0 ;  /* 0x000000080500728c */ /* 0x000fe40008706670 */
[----:B------:R-:W-:Y:S02]  /*4970*/  USHF.R.U32.HI UR4, URZ, UR23, UR4 ;  /* 0x00000017ff047299 */ /* 0x000fe40008011604 */
[----:B------:R-:W-:Y:S02]  /*4980*/  UIMAD.WIDE.U32 UR8, UR5, UR22, URZ ;  /* 0x00000016050872a5 */ /* 0x000fe4000f8e00ff */
[----:B------:R-:W-:Y:S04]  /*4990*/  USEL UR10, UR6, UR4, !UP4 ;  /* 0x00000004060a7287 */ /* 0x000fe8000e000000 */
[----:B------:R-:W-:Y:S01]  /*49a0*/  UIADD3 UR11, UPT, UPT, -UR10, URZ, URZ ;  /* 0x000000ff0a0b7290 */ /* 0x000fe2000fffe1ff */
[----:B------:R-:W-:Y:S02]  /*49b0*/  @!UP0 UMOV UR4, UR9 ;  /* 0x0000000900048c82 */ /* 0x000fe40008000000 */
[----:B------:R-:W-:Y:S02]  /*49c0*/  @!UP0 USHF.R.U32.HI UR4, URZ, UR23, UR4 ;  /* 0x00000017ff048299 */ /* 0x000fe40008011604 */
[----:B------:R-:W-:Y:S02]  /*49d0*/  UIMAD UR8, UR42, UR11, UR6 ;  /* 0x0000000b2a0872a4 */ /* 0x000fe4000f8e0206 */
[----:B------:R-:W-:Y:S04]  /*49e0*/  @!UP0 USEL UR4, UR5, UR4, !UP4 ;  /* 0x0000000405048287 */ /* 0x000fe8000e000000 */
[----:B------:R-:W-:Y:S02]  /*49f0*/  @!UP0 UIMAD UR8, UR7, UR8, UR4 ;  /* 0x00000008070882a4 */ /* 0x000fe4000f8e0204 */
[----:B------:R-:W-:Y:S02]  /*4a00*/  @!UP0 UIADD3 UR9, UPT, UPT, UR10, -UR4, URZ ;  /* 0x800000040a098290 */ /* 0x000fe4000fffe0ff */
[----:B------:R-:W-:Y:S02]  /*4a10*/  UIADD3 UR4, UPT, UPT, -UR5, URZ, URZ ;  /* 0x000000ff05047290 */ /* 0x000fe4000fffe1ff */
[----:B------:R-:W-:Y:S02]  /*4a20*/  UIADD3 UR7, UPT, UPT, -UR6, URZ, URZ ;  /* 0x000000ff06077290 */ /* 0x000fe4000fffe1ff */
[----:B------:R-:W-:Y:S02]  /*4a30*/  @!UP0 UIMAD UR6, UR9, UR42, UR5 ;  /* 0x0000002a090682a4 */ /* 0x000fe4000f8e0205 */
[----:B------:R-:W-:Y:S02]  /*4a40*/  UIMAD UR14, UR15, UR4, UR14 ;  /* 0x000000040f0e72a4 */ /* 0x000fe4000f8e020e */
[----:B------:R-:W-:Y:S01]  /*4a50*/  UIMAD UR13, UR30, UR7, UR13 ;  /* 0x000000071e0d72a4 */ /* 0x000fe2000f8e020d */
[----:B------:R-:W-:Y:S02]  /*4a60*/  @!UP0 UMOV UR5, UR8 ;  /* 0x0000000800058c82 */ /* 0x000fe40008000000 */
[----:B------:R-:W-:Y:S02]  /*4a70*/  UIMAD UR14, UR5, UR15, UR14 ;  /* 0x0000000f050e72a4 */ /* 0x000fe4000f8e020e */
[----:B------:R-:W-:Y:S11]  /*4a80*/  UIMAD UR13, UR6, UR30, UR13 ;  /* 0x0000001e060d72a4 */ /* 0x000ff6000f8e020d */
[----:B------:R-:W-:Y:S01]  /*4a90*/  @!UPT UIADD3 URZ, UPT, UPT, URZ, URZ, URZ ;  /* 0x000000fffffff290 */ /* 0x000fe2000fffe0ff */
.L_x_88:
[----:B------:R-:W3:Y:S01]  /*4aa0*/  @!UP2 LDCU.128 UR8, c[0x0][0xb10] ;  /* 0x00016200ff08a7ac */ /* 0x000ee20008000c00 */
[C---:B----4-:R-:W-:Y:S02]  /*4ab0*/  ISETP.NE.U32.AND P1, PT, R4.reuse, RZ, PT ;  /* 0x000000ff0400720c */ /* 0x050fe40003f25070 */
[----:B------:R-:W-:Y:S02]  /*4ac0*/  ISETP.NE.U32.AND P0, PT, R4, RZ, PT ;  /* 0x000000ff0400720c */ /* 0x000fe40003f05070 */
[C---:B------:R-:W-:Y:S02]  /*4ad0*/  ISETP.NE.AND.EX P1, PT, R5.reuse, RZ, PT, P1 ;  /* 0x000000ff0500720c */ /* 0x040fe40003f25310 */
[----:B------:R-:W-:Y:S01]  /*4ae0*/  ISETP.NE.AND.EX P0, PT, R5, RZ, PT, P0 ;  /* 0x000000ff0500720c */ /* 0x000fe20003f05300 */
[----:B------:R-:W4:Y:S01]  /*4af0*/  @!UP2 LDCU UR5, c[0x0][0xb0c] ;  /* 0x00016180ff05a7ac */ /* 0x000f220008000800 */
[----:B------:R-:W-:Y:S01]  /*4b00*/  SHF.L.U32 R9, R15, 0x1f, RZ ;  /* 0x0000001f0f097819 */ /* 0x000fe200000006ff */
[----:B------:R-:W-:Y:S02]  /*4b10*/  USHF.L.U32 UR19, UR16, 0x7, URZ ;  /* 0x0000000710137899 */ /* 0x000fe400080006ff */
[----:B------:R-:W-:Y:S02]  /*4b20*/  USHF.L.U32 UR18, UR20, 0x7, URZ ;  /* 0x0000000714127899 */ /* 0x000fe400080006ff */
[----:B---3--:R-:W-:Y:S07]  /*4b30*/  UIMAD.WIDE.U32 UR6, UR14, UR8, URZ ;  /* 0x000000080e0672a5 */ /* 0x008fee000f8e00ff */
[----:B------:R-:W-:Y:S01]  /*4b40*/  @!UP2 UMOV UR4, UR7 ;  /* 0x000000070004ac82 */ /* 0x000fe20008000000 */
[----:B----4-:R-:W-:Y:S02]  /*4b50*/  @!UP2 UISETP.NE.AND UP0, UPT, UR5, 0x1, UPT ;  /* 0x000000010500a88c */ /* 0x010fe4000bf05270 */
[----:B------:R-:W-:Y:S02]  /*4b60*/  @!UP2 USHF.R.U32.HI UR4, URZ, UR9, UR4 ;  /* 0x00000009ff04a299 */ /* 0x000fe40008011604 */
[----:B------:R-:W-:Y:S02]  /*4b70*/  UIMAD.WIDE.U32 UR6, UR13, UR11, URZ ;  /* 0x0000000b0d0672a5 */ /* 0x000fe4000f8e00ff */
[----:B------:R-:W-:Y:S02]  /*4b80*/  @!UP2 USEL UR8, UR14, UR4, !UP0 ;  /* 0x000000040e08a287 */ /* 0x000fe4000c000000 */
[----:B------:R-:W-:Y:S03]  /*4b90*/  @!UP2 UISETP.NE.AND UP0, UPT, UR10, 0x1, UPT ;  /* 0x000000010a00a88c */ /* 0x000fe6000bf05270 */
[----:B------:R-:W-:Y:S02]  /*4ba0*/  @!UP2 UMOV UR6, UR7 ;  /* 0x000000070006ac82 */ /* 0x000fe40008000000 */
[----:B------:R-:W3:Y:S02]  /*4bb0*/  @!UP2 LDCU UR4, c[0x0][0xb20] ;  /* 0x00016400ff04a7ac */ /* 0x000ee40008000800 */
[----:B---3--:R-:W-:Y:S04]  /*4bc0*/  @!UP2 USHF.R.U32.HI UR6, URZ, UR4, UR6 ;  /* 0x00000004ff06a299 */ /* 0x008fe80008011606 */
[----:B------:R-:W-:Y:S04]  /*4bd0*/  @!UP2 USEL UR6, UR13, UR6, !UP0 ;  /* 0x000000060d06a287 */ /* 0x000fe8000c000000 */
[----:B------:R-:W-:Y:S02]  /*4be0*/  @!UP2 UIADD3 UR4, UPT, UPT, -UR8, UR6, URZ ;  /* 0x000000060804a290 */ /* 0x000fe4000fffe1ff */
[----:B------:R-:W-:Y:S02]  /*4bf0*/  @!UP2 UIADD3 UR6, UPT, UPT, UR8, -UR6, URZ ;  /* 0x800000060806a290 */ /* 0x000fe4000fffe0ff */
[----:B------:R-:W-:Y:S02]  /*4c00*/  @!UP2 UIMAD UR14, UR4, UR5, UR14 ;  /* 0x00000005040ea2a4 */ /* 0x000fe4000f8e020e */
[----:B------:R-:W-:Y:S01]  /*4c10*/  @!UP2 UIMAD UR13, UR6, UR10, UR13 ;  /* 0x0000000a060da2a4 */ /* 0x000fe2000f8e020d */
[----:B------:R-:W-:Y:S11]  /*4c20*/  BRA.U UP3, `(.L_x_89) ;  /* 0x0000000103107547 */ /* 0x000ff6000b800000 */
[----:B--2---:R-:W-:Y:S04]  /*4c30*/  MOV R0, UR43 ;  /* 0x0000002b00007c02 */ /* 0x004fe80008000f00 */
[----:B------:R-:W-:Y:S04]  /*4c40*/  SHF.L.U32 R11, R0, 0x1f, RZ ;  /* 0x0000001f000b7819 */ /* 0x000fe800000006ff */
[----:B------:R-:W2:Y:S02]  /*4c50*/  SYNCS.PHASECHK.TRANS64.TRYWAIT P2, [UR21+0x78], R11 ;  /* 0x0000780bff0075a7 */ /* 0x000ea40008041115 */
[----:B--2---:R-:W-:Y:S05]  /*4c60*/  @!P2 BRA `(.L_x_90) ;  /* 0x0000004800c8a947 */ /* 0x004fea0003800000 */
.L_x_89:
[----:B------:R-:W-:Y:S05]  /*4c70*/  @!P1 BRA `(.L_x_91) ;  /* 0x0000000000309947 */ /* 0x000fea0003800000 */
[----:B------:R-:W-:Y:S01]  /*4c80*/  ISETP.NE.U32.AND P1, PT, R2, RZ, PT ;  /* 0x000000ff0200720c */ /* 0x000fe20003f25070 */
[----:B------:R-:W3:Y:S01]  /*4c90*/  LDCU.64 UR4, c[0x0][0x358] ;  /* 0x00006b00ff0477ac */ /* 0x000ee20008000a00 */
[----:B------:R-:W-:Y:S02]  /*4ca0*/  IMAD.MOV.U32 R158, RZ, RZ, 0x1 ;  /* 0x00000001ff9e7424 */ /* 0x000fe400078e00ff */
[----:B------:R-:W-:Y:S11]  /*4cb0*/  ISETP.NE.AND.EX P1, PT, R3, RZ, PT, P1 ;  /* 0x000000ff0300720c */ /* 0x000ff60003f25310 */
[----:B------:R-:W-:Y:S02]  /*4cc0*/  @!UPT UIADD3 URZ, UPT, UPT, URZ, URZ, URZ ;  /* 0x000000fffffff290 */ /* 0x000fe4000fffe0ff */
[----:B--2---:R-:W2:Y:S01]  /*4cd0*/  @P1 LDC.64 R10, c[0x0][0x888] ;  /* 0x00022200ff0a1b82 */ /* 0x004ea20000000a00 */
[----:B------:R-:W-:Y:S04]  /*4ce0*/  @P1 IMAD R0, R4, UR36, RZ ;  /* 0x0000002404001c24 */ /* 0x000fe8000f8e02ff */
[----:B--2---:R-:W-:Y:S04]  /*4cf0*/  @P1 IMAD.WIDE R10, R0, 0x4, R10 ;  /* 0x00000004000a1825 */ /* 0x004fe800078e020a */
[----:B------:R-:W-:Y:S01]  /*4d00*/  HFMA2 R0, -RZ, RZ, 0, 5.9604644775390625e-08 ;  /* 0x00000001ff007431 */ /* 0x000fe200000001ff */
[----:B---3-5:R3:W5:Y:S04]  /*4d10*/  @P1 LDG.E R73, desc[UR4][R10.64] ;  /* 0x000000040a491981 */ /* 0x028768000c1e1900 */
[----:B------:R-:W-:Y:S01]  /*4d20*/  @!P1 PRMT R158, R0, 0x7610, R158 ;  /* 0x00007610009e9816 */ /* 0x000fe2000000009e */
[----:B---3--:R-:W4:Y:S06]  /*4d30*/  @!P1 LDC R73, c[0x0][0x880] ;  /* 0x00022000ff499b82 */ /* 0x008f2c0000000800 */
.L_x_91:
[----:B----45:R-:W-:Y:S01]  /*4d40*/  @!P0 FSETP.EQ.AND P1, PT, R73, RZ, PT ;  /* 0x000000ff4900820b */ /* 0x030fe20003f22000 */
[----:B------:R-:W-:Y:S01]  /*4d50*/  @!UPT UIADD3 URZ, UPT, UPT, URZ, URZ, URZ ;  /* 0x000000fffffff290 */ /* 0x000fe2000fffe0ff */
[----:B------:R-:W-:Y:S11]  /*4d60*/  @!P0 BRA `(.L_x_92) ;  /* 0x0000000000188947 */ /* 0x000ff60003800000 */
[----:B------:R-:W-:Y:S02]  /*4d70*/  LOP3.LUT P0, RZ, R158, 0xff, RZ, 0xc0, !PT ;  /* 0x000000ff9eff7812 */ /* 0x000fe4000780c0ff */
[----:B------:R-:W-:Y:S04]  /*4d80*/  ISETP.NE.U32.AND P1, PT, R2, RZ, PT ;  /* 0x000000ff0200720c */ /* 0x000fe80003f25070 */
[----:B------:R-:W-:Y:S04]  /*4d90*/  ISETP.NE.AND.EX P1, PT, R3, RZ, PT, P1 ;  /* 0x000000ff0300720c */ /* 0x000fe80003f25310 */
[----:B------:R-:W-:Y:S03]  /*4da0*/  PLOP3.LUT P1, PT, P1, PT, PT, 0x8, 0x80 ;  /* 0x000000000080781c */ /* 0x000fe60000f2e170 */
[----:B------:R-:W-:Y:S11]  /*4db0*/  @P0 FSETP.EQ.AND P1, PT, R73, RZ, PT ;  /* 0x000000ff4900020b */ /* 0x000ff60003f22000 */
[----:B------:R-:W-:Y:S02]  /*4dc0*/  @!UPT UIADD3 URZ, UPT, UPT, URZ, URZ, URZ ;  /* 0x000000fffffff290 */ /* 0x000fe4000fffe0ff */
.L_x_92:
[----:B------:R-:W3:Y:S01]  /*4dd0*/  SYNCS.PHASECHK.TRANS64.TRYWAIT P2, [UR21+0x60], R9 ;  /* 0x00006009ff0075a7 */ /* 0x000ee20008041115 */
[----:B------:R-:W-:Y:S04]  /*4de0*/  ELECT P0, URZ, PT ;  /* 0x0000000000ff782f */ /* 0x000fe80003800000 */
[----:B------:R-:W-:Y:S11]  /*4df0*/  PLOP3.LUT P1, PT, P1, P0, PT, 0xf2, 0x2f ;  /* 0x00000000002f781c */ /* 0x000ff60000f21e72 */
[----:B------:R-:W-:Y:S02]  /*4e00*/  @!UPT UIADD3 URZ, UPT, UPT, URZ, URZ, URZ ;  /* 0x000000fffffff290 */ /* 0x000fe4000fffe0ff */
[----:B------:R-:W-:Y:S05]  /*4e10*/  @!P1 IADD3 R8, P0, PT, R16, 0x580, RZ ;  /* 0x0000058010089810 */ /* 0x000fea0007f1e0ff */
[----:B------:R-:W-:Y:S01]  /*4e20*/  @!P1 IMAD.X R6, RZ, RZ, R17, P0 ;  /* 0x000000ffff069224 */ /* 0x000fe200000e0611 */
[----:B---3--:R-:W-:Y:S07]  /*4e30*/  @!P2 BRA `(.L_x_93) ;  /* 0x00000048006ca947 */ /* 0x008fee0003800000 */
.L_x_160:
[----:B------:R-:W-:Y:S01]  /*4e40*/  @!P1 R2UR UR5, R8 ;  /* 0x00000000080592ca */ /* 0x000fe200000e0000 */
[----:B------:R-:W-:Y:S01]  /*4e50*/  VOTEU.ALL UP0, P1 ;  /* 0x0000000000ff7886 */ /* 0x000fe20000800000 */
[----:B------:R-:W-:Y:S01]  /*4e60*/  @!P1 R2UR UR4, R6 ;  /* 0x00000000060492ca */ /* 0x000fe200000e0000 */
[----:B--2---:R-:W-:Y:S01]  /*4e70*/  @!P1 IMAD.MOV.U32 R0, RZ, RZ, 0x2000 ;  /* 0x00002000ff009424 */ /* 0x004fe200078e00ff */
[----:B------:R-:W-:Y:S01]  /*4e80*/  UMOV UR6, 0x0 ;  /* 0x0000000000067882 */ /* 0x000fe20000000000 */
[----:B------:R-:W-:Y:S01]  /*4e90*/  UMOV UR7, 0x10000000 ;  /* 0x1000000000077882 */ /* 0x000fe20000000000 */
[----:B------:R-:W-:Y:S01]  /*4ea0*/  @!UP0 UIADD3 UR16, UPT, UPT, UR21, 0x200, URZ ;  /* 0x0000020015108890 */ /* 0x000fe2000fffe0ff */
[----:B------:R-:W-:Y:S01]  /*4eb0*/  VIADD R14, R14, 0x1 ;  /* 0x000000010e0e7836 */ /* 0x000fe20000000000 */
[----:B------:R-:W-:Y:S01]  /*4ec0*/  VOTEU.ALL UP0, P1 ;  /* 0x0000000000ff7886 */ /* 0x000fe20000800000 */
[----:B------:R-:W-:Y:S04]  /*4ed0*/  UMOV UR20, UR36 ;  /* 0x0000002400147c82 */ /* 0x000fe80008000000 */
[----:B------:R-:W-:Y:S02]  /*4ee0*/  IMAD.U32 R10, RZ, RZ, UR5 ;  /* 0x00000005ff0a7e24 */ /* 0x000fe4000f8e00ff */
[----:B------:R-:W-:Y:S03]  /*4ef0*/  IMAD.U32 R11, RZ, RZ, UR4 ;  /* 0x00000004ff0b7e24 */ /* 0x000fe6000f8e00ff */
[----:B------:R-:W-:Y:S02]  /*4f00*/  @!P1 R2UR UR4, R10 ;  /* 0x000000000a0492ca */ /* 0x000fe400000e0000 */
[----:B------:R-:W-:Y:S11]  /*4f10*/  @!P1 R2UR UR5, R11 ;  /* 0x000000000b0592ca */ /* 0x000ff600000e0000 */
[----:B------:R-:W-:Y:S02]  /*4f20*/  @!UPT UIADD3 URZ, UPT, UPT, URZ, URZ, URZ ;  /* 0x000000fffffff290 */ /* 0x000fe4000fffe0ff */
[----:B------:R2:W-:Y:S01]  /*4f30*/  @!UP0 UTMALDG.3D [UR16], [UR4], desc[UR6] ;  /* 0x00000610040085b4 */ /* 0x0005e20008011000 */
[----:B------:R2:W-:Y:S01]  /*4f40*/  @!P1 SYNCS.ARRIVE.TRANS64.RED.A0TR RZ, [UR21+0x50], R0 ;  /* 0x00005000ffff99a7 */ /* 0x0005e20008300415 */
[----:B------:R-:W-:Y:S01]  /*4f50*/  SYNCS.ARRIVE.TRANS64.RED.A1T0 RZ, [UR34], RZ ;  /* 0x000000ffffff79a7 */ /* 0x000fe20008100422 */
[----:B------:R-:W3:Y:S02]  /*4f60*/  SYNCS.PHASECHK.TRANS64.TRYWAIT P0, [UR21+0x68], R9 ;  /* 0x00006809ff0075a7 */ /* 0x000ee40008001115 */
[----:B--23--:R-:W-:Y:S05]  /*4f70*/  @!P0 BRA `(.L_x_94) ;  /* 0x0000004800348947 */ /* 0x00cfea0003800000 */
.L_x_162:
[----:B------:R-:W-:Y:S01]  /*4f80*/  @!P1 IADD3 R6, P0, PT, R16, 0x580, RZ ;  /* 0x0000058010069810 */ /* 0x000fe20007f1e0ff */
[----:B------:R-:W-:Y:S01]  /*4f90*/  VOTEU.ALL UP0, P1 ;  /* 0x0000000000ff7886 */ /* 0x000fe20000800000 */
[----:B------:R-:W-:Y:S01]  /*4fa0*/  UMOV UR6, 0x0 ;  /* 0x0000000000067882 */ /* 0x000fe20000000000 */
[----:B------:R-:W-:Y:S01]  /*4fb0*/  UMOV UR7, 0x10000000 ;  /* 0x1000000000077882 */ /* 0x000fe20000000000 */
[----:B------:R-:W-:Y:S01]  /*4fc0*/  @!P1 R2UR UR5, R6 ;  /* 0x00000000060592ca */ /* 0x000fe200000e0000 */
[----:B--2---:R-:W-:Y:S01]  /*4fd0*/  @!P1 IMAD.X R0, RZ, RZ, R17, P0 ;  /* 0x000000ffff009224 */ /* 0x004fe200000e0611 */
[----:B------:R-:W-:Y:S01]  /*4fe0*/  @!UP0 UIADD3 UR10, UPT, UPT, UR18, 0x40, URZ ;  /* 0x00000040120a8890 */ /* 0x000fe2000fffe0ff */
[----:B------:R-:W-:Y:S01]  /*4ff0*/  ISETP.NE.AND P0, PT, R14, 0x2, PT ;  /* 0x000000020e00780c */ /* 0x000fe20003f05270 */
[----:B------:R-:W-:Y:S01]  /*5000*/  @!UP0 UIADD3 UR8, UPT, UPT, UR21, 0x2200, URZ ;  /* 0x0000220015088890 */ /* 0x000fe2000fffe0ff */
[----:B------:R-:W-:Y:S01]  /*5010*/  LOP3.LUT R15, R15, 0x1, RZ, 0x3c, !PT ;  /* 0x000000010f0f7812 */ /* 0x000fe200078e3cff */
[----:B------:R-:W-:Y:S01]  /*5020*/  @!UP0 UIADD3 UR9, UPT, UPT, UR21, 0x58, URZ ;  /* 0x0000005815098890 */ /* 0x000fe2000fffe0ff */
[----:B------:R-:W-:Y:S01]  /*5030*/  @!P1 R2UR UR4, R0 ;  /* 0x00000000000492ca */ /* 0x000fe200000e0000 */
[----:B------:R-:W-:Y:S01]  /*5040*/  VOTEU.ALL UP0, P1 ;  /* 0x0000000000ff7886 */ /* 0x000fe20000800000 */
[----:B------:R-:W-:Y:S01]  /*5050*/  UMOV UR11, UR19 ;  /* 0x00000013000b7c82 */ /* 0x000fe20008000000 */
[----:B------:R-:W-:Y:S01]  /*5060*/  UMOV UR12, UR36 ;  /* 0x00000024000c7c82 */ /* 0x000fe20008000000 */
[----:B------:R-:W-:Y:S01]  /*5070*/  SEL R0, RZ, 0x1, P0 ;  /* 0x00000001ff007807 */ /* 0x000fe20000000000 */
[----:B------:R-:W-:Y:S01]  /*5080*/  UIADD3 UR20, UPT, UPT, UR13, UR59, URZ ;  /* 0x0000003b0d147290 */ /* 0x000fe2000fffe0ff */
[----:B------:R-:W-:Y:S01]  /*5090*/  IMAD.U32 R8, RZ, RZ, UR5 ;  /* 0x00000005ff087e24 */ /* 0x000fe2000f8e00ff */
[----:B------:R-:W-:Y:S01]  /*50a0*/  SEL R14, R14, RZ, P0 ;  /* 0x000000ff0e0e7207 */ /* 0x000fe20000000000 */
[----:B------:R-:W-:Y:S01]  /*50b0*/  UIADD3 UR16, UPT, UPT, UR14, UR62, URZ ;  /* 0x0000003e0e107290 */ /* 0x000fe2000fffe0ff */
[----:B------:R-:W-:Y:S01]  /*50c0*/  LOP3.LUT R13, R13, R0, RZ, 0x3c, !PT ;  /* 0x000000000d0d7212 */ /* 0x000fe200078e3cff */
[----:B------:R-:W-:Y:S01]  /*50d0*/  UPLOP3.LUT UP3, UPT, UPT, UPT, UPT, 0x80, 0x8 ;  /* 0x000000000008789c */ /* 0x000fe20003f6f070 */
[----:B------:R-:W-:Y:S02]  /*50e0*/  UMOV UR36, UR26 ;  /* 0x0000001a00247c82 */ /* 0x000fe40008000000 */
[----:B------:R-:W-:Y:S01]  /*50f0*/  IMAD.U32 R9, RZ, RZ, UR4 ;  /* 0x00000004ff097e24 */ /* 0x000fe2000f8e00ff */
[----:B------:R-:W-:Y:S04]  /*5100*/  @!P1 R2UR UR4, R8 ;  /* 0x00000000080492ca */ /* 0x000fe800000e0000 */
[----:B------:R-:W-:Y:S11]  /*5110*/  @!P1 R2UR UR5, R9 ;  /* 0x00000000090592ca */ /* 0x000ff600000e0000 */
[----:B------:R-:W-:Y:S02]  /*5120*/  @!UPT UIADD3 URZ, UPT, UPT, URZ, URZ, URZ ;  /* 0x000000fffffff290 */ /* 0x000fe4000fffe0ff */
[----:B------:R2:W-:Y:S01]  /*5130*/  @!UP0 UTMALDG.3D [UR8], [UR4], desc[UR6] ;  /* 0x00000608040085b4 */ /* 0x0005e20008011000 */
[----:B------:R2:W-:Y:S01]  /*5140*/  @!P1 SYNCS.ARRIVE.TRANS64.RED.A0TR RZ, [UR21+0x58], R7 ;  /* 0x00005807ffff99a7 */ /* 0x0005e20008300415 */
[----:B------:R-:W-:Y:S01]  /*5150*/  SYNCS.ARRIVE.TRANS64.RED.A1T0 RZ, [UR33], RZ ;  /* 0x000000ffffff79a7 */ /* 0x000fe20008100421 */
[----:B------:R-:W-:Y:S05]  /*5160*/  BRA.U UP1, `(.L_x_95) ;  /* 0xfffffff5012c7547 */ /* 0x000fea000b83ffff */
[----:B------:R-:W-:-:S04]  /*5170*/  SHF.L.U32 R3, R15, 0x1f, RZ ;  /* 0x0000001f0f037819 */ /* 0x000fc800000006ff */
[----:B------:R-:W3:Y:S02]  /*5180*/  SYNCS.PHASECHK.TRANS64.TRYWAIT P0, [UR21+0x60], R3 ;  /* 0x00006003ff0075a7 */ /* 0x000ee40008001115 */
[----:B---3--:R-:W-:Y:S05]  /*5190*/  @!P0 BRA `(.L_x_96) ;  /* 0x0000004400c48947 */ /* 0x008fea0003800000 */
.L_x_164:
[----:B---3--:R-:W-:-:S07]  /*51a0*/  MOV R0, UR21 ;  /* 0x0000001500007c02 */ /* 0x008fce0008000f00 */
.L_x_97:
[----:B---3--:R-:W-:-:S04]  /*51b0*/  SHF.L.U32 R3, R15, 0x1f, RZ ;  /* 0x0000001f0f037819 */ /* 0x008fc800000006ff */
[----:B------:R3:W4:Y:S03]  /*51c0*/  SYNCS.PHASECHK.TRANS64.TRYWAIT P0, [R0+URZ+0x68], R3 ;  /* 0x00006803000075a7 */ /* 0x00072600080011ff */
[----:B----4-:R-:W-:Y:S05]  /*51d0*/  @!P0 NANOSLEEP.SYNCS 0x989680 ;  /* 0x009896800000895d */ /* 0x010fea0003900000 */
[----:B------:R-:W4:Y:S02]  /*51e0*/  @!P0 SYNCS.PHASECHK.TRANS64 P0, [R0+URZ+0x68], R3 ;  /* 0x00006803000085a7 */ /* 0x000f2400080010ff */
[----:B-12-4-:R-:W-:Y:S05]  /*51f0*/  @P0 EXIT ;  /* 0x000000000000094d */ /* 0x016fea0003800000 */
[----:B------:R-:W-:Y:S05]  /*5200*/  BRA `(.L_x_97) ;  /* 0xfffffffc00e87947 */ /* 0x000fea000383ffff */
.L_x_86:
[----:B------:R-:W-:-:S06]  /*5210*/  UISETP.GE.AND UP0, UPT, UR13, 0x4, UPT ;  /* 0x000000040d00788c */ /* 0x000fcc000bf06270 */
[----:B------:R-:W-:-:S13]  /*5220*/  PLOP3.LUT P0, PT, PT, PT, UP0, 0x80, 0x8 ;  /* 0x000000000008781c */ /* 0x000fda0003f0f008 */
[----:B------:R-:W-:Y:S05]  /*5230*/  @!P0 EXIT ;  /* 0x000000000000894d */ /* 0x000fea0003800000 */
[----:B------:R-:W-:Y:S01]  /*5240*/  BAR.SYNC.DEFER_BLOCKING 0x6, 0xa0 ;  /* 0x0182800000007b1d */ /* 0x000fe20000010000 */
[C---:B------:R-:W-:Y:S01]  /*5250*/  IMAD.SHL.U32 R4, R170.reuse, 0x40, RZ ;  /* 0x00000040aa047824 */ /* 0x040fe200078e00ff */
[C---:B------:R-:W-:Y:S01]  /*5260*/  LOP3.LUT R178, R170.reuse, 0x60, RZ, 0xc0, !PT ;  /* 0x00000060aab27812 */ /* 0x040fe200078ec0ff */
[C---:B------:R-:W-:Y:S01]  /*5270*/  IMAD.SHL.U32 R137, R170.reuse, 0x8, RZ ;  /* 0x00000008aa897824 */ /* 0x040fe200078e00ff */
[C---:B------:R-:W-:Y:S01]  /*5280*/  LOP3.LUT R176, R170.reuse, 0x2, RZ, 0xc0, !PT ;  /* 0x00000002aab07812 */ /* 0x040fe200078ec0ff */
[----:B------:R-:W-:Y:S01]  /*5290*/  IMAD.U32 R69, R170, 0x10000, RZ ;  /* 0x00010000aa457824 */ /* 0x000fe200078e00ff */
[----:B------:R-:W-:Y:S02]  /*52a0*/  UMOV UR44, 0x400 ;  /* 0x00000400002c7882 */ /* 0x000fe40000000000 */
[----:B------:R-:W1:Y:S01]  /*52b0*/  LDC.64 R156, c[0x0][0x8b0] ;  /* 0x00022c00ff9c7b82 */ /* 0x000e620000000a00 */
[----:B------:R-:W-:Y:S01]  /*52c0*/  ULEA UR44, UR48, UR44, 0x18 ;  /* 0x0000002c302c7291 */ /* 0x000fe2000f8ec0ff */
[----:B------:R-:W-:Y:S01]  /*52d0*/  LOP3.LUT R6, R4, 0x180, RZ, 0xc0, !PT ;  /* 0x0000018004067812 */ /* 0x000fe200078ec0ff */
[----:B------:R-:W-:Y:S01]  /*52e0*/  HFMA2 R68, -RZ, RZ, 0, 0 ;  /* 0x00000000ff447431 */ /* 0x000fe200000001ff */
[----:B------:R-:W-:Y:S01]  /*52f0*/  LOP3.LUT R69, R69, 0x600000, RZ, 0xc0, !PT ;  /* 0x0060000045457812 */ /* 0x000fe200078ec0ff */
[----:B------:R-:W-:Y:S01]  /*5300*/  UIADD3 UR4, UPT, UPT, UR44, 0x4200, URZ ;  /* 0x000042002c047890 */ /* 0x000fe2000fffe0ff */
[----:B------:R-:W-:Y:S01]  /*5310*/  LOP3.LUT R137, R6, 0x30, R137, 0xf8, !PT ;  /* 0x0000003006897812 */ /* 0x000fe200078ef889 */
[----:B------:R-:W-:Y:S01]  /*5320*/  IMAD.MOV.U32 R168, RZ, RZ, RZ ;  /* 0x000000ffffa87224 */ /* 0x000fe200078e00ff */
[----:B------:R-:W2:Y:S01]  /*5330*/  LDC.64 R138, c[0x0][0x8a8] ;  /* 0x00022a00ff8a7b82 */ /* 0x000ea20000000a00 */
[----:B------:R-:W-:Y:S01]  /*5340*/  LOP3.LUT R170, R170, 0x4, RZ, 0xc0, !PT ;  /* 0x00000004aaaa7812 */ /* 0x000fe200078ec0ff */
[----:B------:R-:W-:Y:S01]  /*5350*/  IMAD.MOV.U32 R162, RZ, RZ, RZ ;  /* 0x000000ffffa27224 */ /* 0x000fe200078e00ff */
[----:B------:R-:W-:-:S02]  /*5360*/  LOP3.LUT R137, R137, 0x1e40, R4, 0xf8, !PT ;  /* 0x00001e4089897812 */ /* 0x000fc400078ef804 */
[----:B------:R-:W-:Y:S01]  /*5370*/  CS2R R166, SRZ ;  /* 0x0000000000a67805 */ /* 0x000fe2000001ff00 */
[----:B------:R-:W-:Y:S01]  /*5380*/  IMAD.MOV.U32 R165, RZ, RZ, RZ ;  /* 0x000000ffffa57224 */ /* 0x000fe200078e00ff */
[----:B------:R-:W-:Y:S01]  /*5390*/  IADD3 R169, PT, PT, -R170, 0x2, RZ ;  /* 0x00000002aaa97810 */ /* 0x000fe20007ffe1ff */
[----:B------:R-:W-:Y:S01]  /*53a0*/  IMAD.MOV R164, RZ, RZ, -R176 ;  /* 0x000000ffffa47224 */ /* 0x000fe200078e0ab0 */
[----:B------:R-:W-:Y:S01]  /*53b0*/  IADD3 R171, PT, PT, R137, UR44, RZ ;  /* 0x0000002c89ab7c10 */ /* 0x000fe2000fffe0ff */
[----:B------:R-:W3:Y:S01]  /*53c0*/  LDS R0, [UR44+0x130] ;  /* 0x0001302cff007984 */ /* 0x000ee20008000800 */
[----:B------:R-:W-:Y:S01]  /*53d0*/  IMAD.MOV R163, RZ, RZ, -R170 ;  /* 0x000000ffffa37224 */ /* 0x000fe200078e0aaa */
[----:B------:R-:W-:Y:S01]  /*53e0*/  MOV R177, UR4 ;  /* 0x0000000400b17c02 */ /* 0x000fe20008000f00 */
[----:B------:R-:W4:Y:S01]  /*53f0*/  LDCU UR57, c[0x0][0x370] ;  /* 0x00006e00ff3977ac */ /* 0x000f220008000800 */
[----:B------:R-:W-:Y:S01]  /*5400*/  VIADD R171, R171, 0x200 ;  /* 0x00000200abab7836 */ /* 0x000fe20000000000 */
[----:B------:R-:W1:Y:S01]  /*5410*/  LDCU UR43, c[0x0][0xb0c] ;  /* 0x00016180ff2b77ac */ /* 0x000e620008000800 */
[----:B------:R-:W1:Y:S01]  /*5420*/  LDCU UR39, c[0x0][0xb30] ;  /* 0x00016600ff2777ac */ /* 0x000e620008000800 */
[----:B------:R-:W1:Y:S01]  /*5430*/  LDCU.64 UR46, c[0x0][0x888] ;  /* 0x00011100ff2e77ac */ /* 0x000e620008000a00 */
[----:B------:R-:W1:Y:S01]  /*5440*/  LDCU.64 UR40, c[0x0][0xb28] ;  /* 0x00016500ff2877ac */ /* 0x000e620008000a00 */
[----:B------:R-:W1:Y:S01]  /*5450*/  LDCU.64 UR60, c[0x0][0x890] ;  /* 0x00011200ff3c77ac */ /* 0x000e620008000a00 */
[----:B------:R-:W1:Y:S01]  /*5460*/  LDCU.128 UR52, c[0x0][0xb10] ;  /* 0x00016200ff3477ac */ /* 0x000e620008000c00 */
[----:B------:R-:W1:Y:S01]  /*5470*/  LDCU UR56, c[0x0][0x374] ;  /* 0x00006e80ff3877ac */ /* 0x000e620008000800 */
[----:B------:R-:W-:Y:S01]  /*5480*/  UIADD3 UR63, UPT, UPT, UR44, 0x200, URZ ;  /* 0x000002002c3f7890 */ /* 0x000fe2000fffe0ff */
[----:B-1234-:R-:W-:-:S11]  /*5490*/  IMAD.IADD R69, R0, 0x1, R69 ;  /* 0x0000000100457824 */ /* 0x01efd600078e0245 */
.L_x_124:
[C---:B------:R-:W-:Y:S02]  /*54a0*/  LEA R3, R162.reuse, UR44, 0x3 ;  /* 0x0000002ca2037c11 */ /* 0x040fe4000f8e18ff */
[----:B------:R-:W-:Y:S02]  /*54b0*/  SHF.L.U32 R0, R167, 0x1f, RZ ;  /* 0x0000001fa7007819 */ /* 0x000fe400000006ff */
[----:B------:R-:W-:Y:S02]  /*54c0*/  LEA R5, R162, UR44, 0x4 ;  /* 0x0000002ca2057c11 */ /* 0x000fe4000f8e20ff */
[----:B-1----:R-:W1:Y:S02]  /*54d0*/  SYNCS.PHASECHK.TRANS64.TRYWAIT P0, [R3+URZ+0x80], R0 ;  /* 0x00008000030075a7 */ /* 0x002e6400080011ff */
[----:B-1----:R-:W-:Y:S05]  /*54e0*/  @!P0 BRA `(.L_x_98) ;  /* 0x0000004400088947 */ /* 0x002fea0003800000 */
.L_x_165:
        /* <DEDUP_REMOVED lines=11> */
[----:B------:R-:W-:Y:S01]  /*55a0*/  PLOP3.LUT P0, PT, PT, PT, UP1, 0x80, 0x8 ;  /* 0x000000000008781c */ /* 0x000fe20003f0f018 */
[----:B------:R-:W-:Y:S11]  /*55b0*/  UP2UR UR45, UPR, URZ, 0x2 ;  /* 0x00000002ff2d7883 */ /* 0x000ff60008000000 */
[----:B------:R-:W-:Y:S01]  /*55c0*/  @!UPT UIADD3 URZ, UPT, UPT, URZ, URZ, URZ ;  /* 0x000000fffffff290 */ /* 0x000fe2000fffe0ff */
[----:B-1----:R-:W-:Y:S02]  /*55d0*/  @P0 SHF.R.U32.HI R0, RZ, 0x10, R5 ;  /* 0x00000010ff000819 */ /* 0x002fe40000011605 */
        /* <DEDUP_REMOVED lines=12> */
[----:B------:R-:W2:Y:S01]  /*56a0*/  LDCU UR12, c[0x0][0xb20] ;  /* 0x00016400ff0c77ac */ /* 0x000ea20008000800 */
[----:B------:R-:W-:Y:S02]  /*56b0*/  UIMAD.WIDE.U32 UR4, UR56, UR55, URZ ;  /* 0x00000037380472a5 */ /* 0x000fe4000f8e00ff */
[----:B------:R-:W-:Y:S02]  /*56c0*/  UIMAD.WIDE.U32 UR6, UR57, UR52, URZ ;  /* 0x00000034390672a5 */ /* 0x000fe4000f8e00ff */
[----:B------:R-:W-:Y:S02]  /*56d0*/  UISETP.NE.AND UP0, UPT, UR54, 0x1, UPT ;  /* 0x000000013600788c */ /* 0x000fe4000bf05270 */
[----:B------:R-:W-:Y:S02]  /*56e0*/  UIMAD.WIDE.U32 UR8, UR37, UR55, URZ ;  /* 0x00000037250872a5 */ /* 0x000fe4000f8e00ff */
[----:B------:R-:W-:Y:S02]  /*56f0*/  UIMAD.WIDE.U32 UR10, UR38, UR52, URZ ;  /* 0x00000034260a72a5 */ /* 0x000fe4000f8e00ff */
[----:B------:R-:W-:Y:S02]  /*5700*/  UISETP.NE.AND UP1, UPT, UR43, 0x1, UPT ;  /* 0x000000012b00788c */ /* 0x000fe4000bf25270 */
[----:B------:R-:W-:Y:S01]  /*5710*/  UISETP.NE.AND UP2, UPT, UR42, 0x1, UPT ;  /* 0x000000012a00788c */ /* 0x000fe2000bf45270 */
[----:B------:R-:W-:Y:S02]  /*5720*/  UMOV UR4, UR5 ;  /* 0x0000000500047c82 */ /* 0x000fe40008000000 */
[----:B--2---:R-:W-:Y:S03]  /*5730*/  USHF.R.U32.HI UR5, URZ, UR12, UR4 ;  /* 0x0000000cff057299 */ /* 0x004fe60008011604 */
[----:B------:R-:W-:Y:S02]  /*5740*/  UMOV UR4, UR7 ;  /* 0x0000000700047c82 */ /* 0x000fe40008000000 */
[----:B------:R-:W-:Y:S02]  /*5750*/  USHF.R.U32.HI UR7, URZ, UR53, UR4 ;  /* 0x00000035ff077299 */ /* 0x000fe40008011604 */
[----:B------:R-:W-:Y:S02]  /*5760*/  USEL UR4, UR56, UR5, !UP0 ;  /* 0x0000000538047287 */ /* 0x000fe4000c000000 */
[----:B------:R-:W-:Y:S01]  /*5770*/  USEL UR7, UR57, UR7, !UP1 ;  /* 0x0000000739077287 */ /* 0x000fe2000c800000 */
[----:B------:R-:W-:Y:S01]  /*5780*/  UMOV UR5, UR9 ;  /* 0x0000000900057c82 */ /* 0x000fe20008000000 */
[----:B------:R-:W-:Y:S02]  /*5790*/  UIMAD.WIDE.U32 UR8, UR4, UR40, URZ ;  /* 0x00000028040872a5 */ /* 0x000fe4000f8e00ff */
[----:B------:R-:W-:Y:S03]  /*57a0*/  USHF.R.U32.HI UR6, URZ, UR12, UR5 ;  /* 0x0000000cff067299 */ /* 0x000fe60008011605 */
[----:B------:R-:W-:Y:S01]  /*57b0*/  UMOV UR5, UR11 ;  /* 0x0000000b00057c82 */ /* 0x000fe20008000000 */
[----:B------:R-:W-:Y:S02]  /*57c0*/  UIMAD.WIDE.U32 UR10, UR7, UR40, URZ ;  /* 0x00000028070a72a5 */ /* 0x000fe4000f8e00ff */
[----:B------:R-:W-:Y:S02]  /*57d0*/  USHF.R.U32.HI UR12, URZ, UR53, UR5 ;  /* 0x00000035ff0c7299 */ /* 0x000fe40008011605 */
[----:B------:R-:W-:Y:S01]  /*57e0*/  USEL UR6, UR37, UR6, !UP0 ;  /* 0x0000000625067287 */ /* 0x000fe2000c000000 */
[----:B------:R-:W-:Y:S02]  /*57f0*/  UMOV UR5, UR9 ;  /* 0x0000000900057c82 */ /* 0x000fe40008000000 */
[----:B------:R-:W-:Y:S01]  /*5800*/  UMOV UR10, UR11 ;  /* 0x0000000b000a7c82 */ /* 0x000fe20008000000 */
[----:B------:R-:W-:Y:S02]  /*5810*/  @UP2 USHF.R.U32.HI UR4, URZ, UR41, UR5 ;  /* 0x00000029ff042299 */ /* 0x000fe40008011605 */
[----:B------:R-:W-:Y:S02]  /*5820*/  @UP2 USHF.R.U32.HI UR7, URZ, UR41, UR10 ;  /* 0x00000029ff072299 */ /* 0x000fe4000801160a */
[----:B------:R-:W-:Y:S02]  /*5830*/  UIMAD UR4, UR42, UR4, URZ ;  /* 0x000000042a0472a4 */ /* 0x000fe4000f8e02ff */
[----:B------:R-:W-:Y:S02]  /*5840*/  UIMAD.WIDE.U32 UR10, UR6, UR40, URZ ;  /* 0x00000028060a72a5 */ /* 0x000fe4000f8e00ff */
[----:B------:R-:W-:Y:S02]  /*5850*/  USEL UR5, UR38, UR12, !UP1 ;  /* 0x0000000c26057287 */ /* 0x000fe4000c800000 */
[----:B------:R-:W-:Y:S02]  /*5860*/  UIMAD UR8, UR42, UR7, URZ ;  /* 0x000000072a0872a4 */ /* 0x000fe4000f8e02ff */
[----:B------:R-:W-:Y:S03]  /*5870*/  UISETP.GE.AND UP0, UPT, UR6, UR4, UPT ;  /* 0x000000040600728c */ /* 0x000fe6000bf06270 */
[----:B------:R-:W-:Y:S01]  /*5880*/  UMOV UR4, UR11 ;  /* 0x0000000b00047c82 */ /* 0x000fe20008000000 */
[----:B------:R-:W-:Y:S02]  /*5890*/  UISETP.GE.OR UP0, UPT, UR5, UR8, UP0 ;  /* 0x000000080500728c */ /* 0x000fe40008706670 */
[----:B------:R-:W-:Y:S02]  /*58a0*/  USHF.R.U32.HI UR4, URZ, UR41, UR4 ;  /* 0x00000029ff047299 */ /* 0x000fe40008011604 */
[----:B------:R-:W-:Y:S02]  /*58b0*/  UIMAD.WIDE.U32 UR8, UR5, UR40, URZ ;  /* 0x00000028050872a5 */ /* 0x000fe4000f8e00ff */
[----:B------:R-:W-:Y:S02]  /*58c0*/  USEL UR11, UR6, UR4, !UP2 ;  /* 0x00000004060b7287 */ /* 0x000fe4000d000000 */
[----:B------:R-:W-:Y:S02]  /*58d0*/  UIADD3 UR8, UPT, UPT, -UR5, URZ, URZ ;  /* 0x000000ff05087290 */ /* 0x000fe4000fffe1ff */
[----:B------:R-:W-:Y:S01]  /*58e0*/  UIADD3 UR10, UPT, UPT, -UR11, URZ, URZ ;  /* 0x000000ff0b0a7290 */ /* 0x000fe2000fffe1ff */
[----:B------:R-:W-:Y:S01]  /*58f0*/  @!UP0 UMOV UR4, UR9 ;  /* 0x0000000900048c82 */ /* 0x000fe20008000000 */
[----:B------:R-:W-:Y:S02]  /*5900*/  UIADD3 UR9, UPT, UPT, -UR6, URZ, URZ ;  /* 0x000000ff06097290 */ /* 0x000fe4000fffe1ff */
[----:B------:R-:W-:Y:S02]  /*5910*/  @!UP0 USHF.R.U32.HI UR4, URZ, UR41, UR4 ;  /* 0x00000029ff048299 */ /* 0x000fe40008011604 */
[----:B------:R-:W-:Y:S02]  /*5920*/  UIMAD UR10, UR42, UR10, UR6 ;  /* 0x0000000a2a0a72a4 */ /* 0x000fe4000f8e0206 */
[----:B------:R-:W-:Y:S04]  /*5930*/  @!UP0 USEL UR4, UR5, UR4, !UP2 ;  /* 0x0000000405048287 */ /* 0x000fe8000d000000 */
[----:B------:R-:W-:Y:S02]  /*5940*/  @!UP0 UIMAD UR10, UR7, UR10, UR4 ;  /* 0x0000000a070a82a4 */ /* 0x000fe4000f8e0204 */
[----:B------:R-:W-:Y:S02]  /*5950*/  @!UP0 UIADD3 UR11, UPT, UPT, UR11, -UR4, URZ ;  /* 0x800000040b0b8290 */ /* 0x000fe4000fffe0ff */
[----:B------:R-:W-:Y:S02]  /*5960*/  UIMAD UR7, UR43, UR8, UR38 ;  /* 0x000000082b0772a4 */ /* 0x000fe4000f8e0226 */
[----:B------:R-:W-:Y:S02]  /*5970*/  @!UP0 UIMAD UR6, UR11, UR42, UR5 ;  /* 0x0000002a0b0682a4 */ /* 0x000fe4000f8e0205 */
[----:B------:R-:W-:Y:S01]  /*5980*/  UIMAD UR4, UR54, UR9, UR37 ;  /* 0x00000009360472a4 */ /* 0x000fe2000f8e0225 */
[----:B------:R-:W-:Y:S02]  /*5990*/  @!UP0 UMOV UR5, UR10 ;  /* 0x0000000a00058c82 */ /* 0x000fe40008000000 */
[----:B------:R-:W-:Y:S02]  /*59a0*/  UIMAD UR38, UR5, UR43, UR7 ;  /* 0x0000002b052672a4 */ /* 0x000fe4000f8e0207 */
[----:B------:R-:W-:Y:S11]  /*59b0*/  UIMAD UR37, UR6, UR54, UR4 ;  /* 0x00000036062572a4 */ /* 0x000ff6000f8e0204 */
[----:B------:R-:W-:Y:S01]  /*59c0*/  @!UPT UIADD3 URZ, UPT, UPT, URZ, URZ, URZ ;  /* 0x000000fffffff290 */ /* 0x000fe2000fffe0ff */
.L_x_99:
[----:B------:R-:W-:Y:S01]  /*59d0*/  UISETP.NE.AND UP0, UPT, UR39, 0x1, UPT ;  /* 0x000000012700788c */ /* 0x000fe2000bf05270 */
[----:B------:R-:W-:Y:S01]  /*59e0*/  IADD3 R162, PT, PT, R162, 0x1, RZ ;  /* 0x00000001a2a27810 */ /* 0x000fe20007ffe0ff */
[----:B------:R-:W-:Y:S02]  /*59f0*/  USHF.L.U32 UR50, UR16, 0x7, URZ ;  /* 0x0000000710327899 */ /* 0x000fe400080006ff */
[----:B------:R-:W-:Y:S07]  /*5a00*/  USHF.L.U32 UR49, UR20, 0x7, URZ ;  /* 0x0000000714317899 */ /* 0x000fee00080006ff */
[----:B------:R-:W2:Y:S01]  /*5a10*/  @!UP0 LDCU.128 UR12, c[0x0][0xb10] ;  /* 0x00016200ff0c87ac */ /* 0x000ea20008000c00 */
[----:B------:R-:W3:Y:S01]  /*5a20*/  @!UP0 LDCU UR5, c[0x0][0xb0c] ;  /* 0x00016180ff0587ac */ /* 0x000ee20008000800 */
[----:B------:R-:W4:Y:S01]  /*5a30*/  @!UP0 LDCU UR10, c[0x0][0xb20] ;  /* 0x00016400ff0a87ac */ /* 0x000f220008000800 */
[----:B--2---:R-:W-:Y:S02]  /*5a40*/  UIMAD.WIDE.U32 UR8, UR38, UR12, URZ ;  /* 0x0000000c260872a5 */ /* 0x004fe4000f8e00ff */
[----:B------:R-:W-:Y:S02]  /*5a50*/  UIMAD.WIDE.U32 UR6, UR37, UR15, URZ ;  /* 0x0000000f250672a5 */ /* 0x000fe4000f8e00ff */
[----:B------:R-:W-:Y:S03]  /*5a60*/  @!UP0 UISETP.NE.AND UP1, UPT, UR14, 0x1, UPT ;  /* 0x000000010e00888c */ /* 0x000fe6000bf25270 */
[----:B------:R-:W-:Y:S01]  /*5a70*/  @!UP0 UMOV UR4, UR9 ;  /* 0x0000000900048c82 */ /* 0x000fe20008000000 */
[----:B---3--:R-:W-:Y:S02]  /*5a80*/  @!UP0 UISETP.NE.AND UP2, UPT, UR5, 0x1, UPT ;  /* 0x000000010500888c */ /* 0x008fe4000bf45270 */
[----:B------:R-:W-:Y:S01]  /*5a90*/  @!UP0 USHF.R.U32.HI UR4, URZ, UR13, UR4 ;  /* 0x0000000dff048299 */ /* 0x000fe20008011604 */
[----:B------:R-:W-:Y:S02]  /*5aa0*/  @!UP0 UMOV UR6, UR7 ;  /* 0x0000000700068c82 */ /* 0x000fe40008000000 */
[----:B----4-:R-:W-:Y:S02]  /*5ab0*/  @!UP0 USHF.R.U32.HI UR6, URZ, UR10, UR6 ;  /* 0x0000000aff068299 */ /* 0x010fe40008011606 */
[----:B------:R-:W-:Y:S02]  /*5ac0*/  @!UP0 USEL UR7, UR38, UR4, !UP2 ;  /* 0x0000000426078287 */ /* 0x000fe4000d000000 */
[----:B------:R-:W-:Y:S04]  /*5ad0*/  @!UP0 USEL UR6, UR37, UR6, !UP1 ;  /* 0x0000000625068287 */ /* 0x000fe8000c800000 */
[----:B------:R-:W-:Y:S02]  /*5ae0*/  @!UP0 UIADD3 UR4, UPT, UPT, -UR7, UR6, URZ ;  /* 0x0000000607048290 */ /* 0x000fe4000fffe1ff */
[----:B------:R-:W-:Y:S02]  /*5af0*/  @!UP0 UIADD3 UR6, UPT, UPT, UR7, -UR6, URZ ;  /* 0x8000000607068290 */ /* 0x000fe4000fffe0ff */
[----:B------:R-:W-:Y:S02]  /*5b00*/  @!UP0 UIMAD UR38, UR4, UR5, UR38 ;  /* 0x00000005042682a4 */ /* 0x000fe4000f8e0226 */
[----:B------:R-:W-:Y:S02]  /*5b10*/  @!UP0 UIMAD UR37, UR6, UR14, UR37 ;  /* 0x0000000e062582a4 */ /* 0x000fe4000f8e0225 */
[----:B------:R-:W-:Y:S09]  /*5b20*/  ULOP3.LUT UP0, URZ, UR63, 0x1b0, URZ, 0xc0, !UPT ;  /* 0x000001b03fff7892 */ /* 0x000ff2000f80c0ff */
[----:B------:R-:W-:Y:S05]  /*5b30*/  BRA.U !UP0, `(.L_x_100) ;  /* 0x0000000108407547 */ /* 0x000fea000b800000 */
[----:B------:R-:W2:Y:S01]  /*5b40*/  LDCU.64 UR8, c[0x4][0x80] ;  /* 0x01001000ff0877ac */ /* 0x000ea20008000a00 */
[----:B------:R-:W-:Y:S01]  /*5b50*/  MOV R3, 0x0 ;  /* 0x0000000000037802 */ /* 0x000fe20000000f00 */
[----:B------:R-:W-:Y:S02]  /*5b60*/  HFMA2 R12, -RZ, RZ, 0, 5.9604644775390625e-08 ;  /* 0x00000001ff0c7431 */ /* 0x000fe400000001ff */
[----:B------:R-:W-:Y:S02]  /*5b70*/  IMAD.MOV.U32 R8, RZ, RZ, 0x70 ;  /* 0x00000070ff087424 */ /* 0x000fe400078e00ff */
[----:B------:R-:W-:Y:S01]  /*5b80*/  IMAD.MOV.U32 R13, RZ, RZ, RZ ;  /* 0x000000ffff0d7224 */ /* 0x000fe200078e00ff */
[----:B------:R-:W3:Y:S01]  /*5b90*/  LDCU.64 UR6, c[0x4][0x88] ;  /* 0x01001100ff0677ac */ /* 0x000ee20008000a00 */
[----:B------:R-:W4:Y:S01]  /*5ba0*/  LDC.64 R2, c[0x4][R3] ;  /* 0x0100000003027b82 */ /* 0x000f220000000a00 */
[----:B------:R-:W1:Y:S01]  /*5bb0*/  LDCU.64 UR4, c[0x4][0x8] ;  /* 0x01000100ff0477ac */ /* 0x000e620008000a00 */
[----:B--2---:R-:W-:Y:S01]  /*5bc0*/  MOV R5, UR9 ;  /* 0x0000000900057c02 */ /* 0x004fe20008000f00 */
[----:B------:R-:W-:Y:S01]  /*5bd0*/  IMAD.U32 R4, RZ, RZ, UR8 ;  /* 0x00000008ff047e24 */ /* 0x000fe2000f8e00ff */
[----:B---3--:R-:W-:Y:S01]  /*5be0*/  MOV R7, UR7 ;  /* 0x0000000700077c02 */ /* 0x008fe20008000f00 */
[----:B------:R-:W-:Y:S01]  /*5bf0*/  IMAD.U32 R6, RZ, RZ, UR6 ;  /* 0x00000006ff067e24 */ /* 0x000fe2000f8e00ff */
[----:B-1----:R-:W-:Y:S01]  /*5c00*/  MOV R11, UR5 ;  /* 0x00000005000b7c02 */ /* 0x002fe20008000f00 */
[----:B------:R-:W-:Y:S02]  /*5c10*/  IMAD.U32 R10, RZ, RZ, UR4 ;  /* 0x00000004ff0a7e24 */ /* 0x000fe4000f8e00ff */
[----:B------:R-:W-:Y:S07]  /*5c20*/  LEPC R20, `(.L_x_100) ;  /* 0x000000001014794e */ /* 0x000fee0000000000 */
[----:B----45:R-:W-:Y:S05]  /*5c30*/  CALL.ABS.NOINC R2 ;  /* 0x0000000002007343 */ /* 0x030fea0003c00000 */
.L_x_100:
[----:B------:R-:W-:Y:S01]  /*5c40*/  LOP3.LUT P0, RZ, R177, 0x1b0, RZ, 0xc0, !PT ;  /* 0x000001b0b1ff7812 */ /* 0x000fe2000780c0ff */
[----:B------:R-:W-:Y:S11]  /*5c50*/  BSSY.RECONVERGENT B6, `(.L_x_101) ;  /* 0x0000013000067945 */ /* 0x000ff60003800200 */
[----:B------:R-:W-:Y:S01]  /*5c60*/  @!UPT UIADD3 URZ, UPT, UPT, URZ, URZ, URZ ;  /* 0x000000fffffff290 */ /* 0x000fe2000fffe0ff */
[----:B------:R-:W-:Y:S05]  /*5c70*/  @!P0 BRA `(.L_x_102) ;  /* 0x0000000000408947 */ /* 0x000fea0003800000 */
        /* <DEDUP_REMOVED lines=16> */
.L_x_102:
[----:B------:R-:W-:Y:S05]  /*5d80*/  BSYNC.RECONVERGENT B6 ;  /* 0x0000000000067941 */ /* 0x000fea0003800200 */
.L_x_101:
[----:B------:R-:W-:Y:S01]  /*5d90*/  R2UR UR4, R160 ;  /* 0x00000000a00472ca */ /* 0x000fe200000e0000 */
[----:B------:R-:W-:Y:S01]  /*5da0*/  UISETP.NE.U32.AND UP0, UPT, UR60, URZ, UPT ;  /* 0x000000ff3c00728c */ /* 0x000fe2000bf05070 */
[----:B------:R-:W-:Y:S02]  /*5db0*/  ISETP.NE.U32.AND P4, PT, R156, RZ, PT ;  /* 0x000000ff9c00720c */ /* 0x000fe40003f85070 */
[----:B------:R-:W-:Y:S01]  /*5dc0*/  ISETP.NE.U32.AND P2, PT, RZ, UR46, PT ;  /* 0x0000002eff007c0c */ /* 0x000fe2000bf45070 */
[----:B------:R-:W-:Y:S01]  /*5dd0*/  UISETP.NE.AND.EX UP1, UPT, UR61, URZ, UPT, UP0 ;  /* 0x000000ff3d00728c */ /* 0x000fe2000bf25300 */
[----:B------:R-:W-:Y:S01]  /*5de0*/  ISETP.NE.AND.EX P4, PT, R157, RZ, PT, P4 ;  /* 0x000000ff9d00720c */ /* 0x000fe20003f85340 */
[----:B------:R-:W-:Y:S01]  /*5df0*/  UPLOP3.LUT UP0, UPT, UPT, UPT, UPT, 0x40, 0x4 ;  /* 0x000000000004789c */ /* 0x000fe20003f0e870 */
[----:B------:R-:W-:Y:S05]  /*5e00*/  ISETP.NE.AND.EX P2, PT, RZ, UR47, PT, P2 ;  /* 0x0000002fff007c0c */ /* 0x000fea000bf45320 */
[----:B------:R-:W-:Y:S06]  /*5e10*/  UISETP.NE.AND UP2, UPT, UR4, URZ, UPT ;  /* 0x000000ff0400728c */ /* 0x000fec000bf45270 */
[----:B------:R-:W-:Y:S05]  /*5e20*/  PLOP3.LUT P1, PT, PT, PT, UP2, 0x80, 0x8 ;  /* 0x000000000008781c */ /* 0x000fea0003f2f028 */
[----:B------:R-:W-:Y:S06]  /*5e30*/  @UP2 UPLOP3.LUT UP0, UPT, UPT, UPT, UP1, 0x80, 0x8 ;  /* 0x000000000008289c */ /* 0x000fec0003f0f010 */
[----:B------:R-:W-:Y:S01]  /*5e40*/  PLOP3.LUT P0, PT, PT, PT, UP0, 0x80, 0x8 ;  /* 0x000000000008781c */ /* 0x000fe20003f0f008 */
[----:B------:R-:W-:Y:S01]  /*5e50*/  @!UPT UIADD3 URZ, UPT, UPT, URZ, URZ, URZ ;  /* 0x000000fffffff290 */ /* 0x000fe2000fffe0ff */
[----:B------:R-:W-:Y:S11]  /*5e60*/  BRA.U !UP1, `(.L_x_103) ;  /* 0x00000001093c7547 */ /* 0x000ff6000b800000 */
[----:B------:R-:W-:Y:S01]  /*5e70*/  UISETP.NE.U32.AND UP0, UPT, UR46, URZ, UPT ;  /* 0x000000ff2e00728c */ /* 0x000fe2000bf05070 */
[----:B-1----:R-:W-:Y:S01]  /*5e80*/  HFMA2 R0, -RZ, RZ, 0, 5.9604644775390625e-08 ;  /* 0x00000001ff007431 */ /* 0x002fe200000001ff */
[----:B------:R-:W1:Y:S01]  /*5e90*/  LDCU.64 UR8, c[0x0][0x358] ;  /* 0x00006b00ff0877ac */ /* 0x000e620008000a00 */
[----:B------:R-:W-:Y:S01]  /*5ea0*/  IMAD.MOV.U32 R158, RZ, RZ, 0x1 ;  /* 0x00000001ff9e7424 */ /* 0x000fe200078e00ff */
[----:B------:R-:W-:Y:S06]  /*5eb0*/  UISETP.NE.AND.EX UP0, UPT, UR47, URZ, UPT, UP0 ;  /* 0x000000ff2f00728c */ /* 0x000fec000bf05300 */
[----:B------:R-:W-:Y:S05]  /*5ec0*/  PLOP3.LUT P3, PT, PT, PT, UP0, 0x80, 0x8 ;  /* 0x000000000008781c */ /* 0x000fea0003f6f008 */
[----:B------:R-:W2:Y:S01]  /*5ed0*/  @UP0 LDCU.64 UR4, c[0x0][0x888] ;  /* 0x00011100ff0407ac */ /* 0x000ea20008000a00 */
[----:B------:R-:W-:Y:S07]  /*5ee0*/  @UP0 UIMAD UR6, UR36, UR60, URZ ;  /* 0x0000003c240602a4 */ /* 0x000fee000f8e02ff */
[----:B------:R-:W-:Y:S01]  /*5ef0*/  @!P3 PRMT R158, R0, 0x7610, R158 ;  /* 0x00007610009eb816 */ /* 0x000fe2000000009e */
[----:B--2---:R-:W-:Y:S06]  /*5f00*/  @UP0 UIMAD.WIDE UR4, UR6, 0x4, UR4 ;  /* 0x00000004060408a5 */ /* 0x004fec000f8e0204 */
[----:B------:R-:W-:Y:S01]  /*5f10*/  IMAD.U32 R2, RZ, RZ, UR4 ;  /* 0x00000004ff027e24 */ /* 0x000fe2000f8e00ff */
[----:B------:R-:W-:Y:S04]  /*5f20*/  MOV R3, UR5 ;  /* 0x0000000500037c02 */ /* 0x000fe80008000f00 */
[----:B------:R-:W2:Y:S01]  /*5f30*/  @!UP0 LDCU UR4, c[0x0][0x880] ;  /* 0x00011000ff0487ac */ /* 0x000ea20008000800 */
[----:B-1---5:R3:W5:Y:S02]  /*5f40*/  @P3 LDG.E R73, desc[UR8][R2.64] ;  /* 0x0000000802493981 */ /* 0x022764000c1e1900 */
[----:B--23--:R-:W-:Y:S02]  /*5f50*/  @!P3 IMAD.U32 R73, RZ, RZ, UR4 ;  /* 0x00000004ff49be24 */ /* 0x00cfe4000f8e00ff */
.L_x_103:
[----:B------:R-:W-:Y:S05]  /*5f60*/  @!P4 BRA `(.L_x_104) ;  /* 0x000000000024c947 */ /* 0x000fea0003800000 */
[----:B------:R-:W-:Y:S01]  /*5f70*/  ISETP.NE.U32.AND P3, PT, R138, RZ, PT ;  /* 0x000000ff8a00720c */ /* 0x000fe20003f65070 */
[----:B------:R-:W2:Y:S03]  /*5f80*/  LDCU.64 UR4, c[0x0][0x358] ;  /* 0x00006b00ff0477ac */ /* 0x000ea60008000a00 */
[----:B------:R-:W-:Y:S11]  /*5f90*/  ISETP.NE.AND.EX P3, PT, R139, RZ, PT, P3 ;  /* 0x000000ff8b00720c */ /* 0x000ff60003f65330 */
[----:B------:R-:W-:Y:S02]  /*5fa0*/  @!UPT UIADD3 URZ, UPT, UPT, URZ, URZ, URZ ;  /* 0x000000fffffff290 */ /* 0x000fe4000fffe0ff */
[----:B------:R-:W3:Y:S01]  /*5fb0*/  @P3 LDC.64 R2, c[0x0][0x8a8] ;  /* 0x00022a00ff023b82 */ /* 0x000ee20000000a00 */
[----:B-1----:R-:W-:Y:S04]  /*5fc0*/  @P3 IMAD R0, R156, UR36, RZ ;  /* 0x000000249c003c24 */ /* 0x002fe8000f8e02ff */
[----:B---3--:R-:W-:Y:S05]  /*5fd0*/  @P3 IMAD.WIDE R2, R0, 0x4, R2 ;  /* 0x0000000400023825 */ /* 0x008fea00078e0202 */
[----:B--2--5:R2:W5:Y:S02]  /*5fe0*/  @P3 LDG.E R70, desc[UR4][R2.64] ;  /* 0x0000000402463981 */ /* 0x024564000c1e1900 */
[----:B--2---:R-:W3:Y:S02]  /*5ff0*/  @!P3 LDC R70, c[0x0][0x8a0] ;  /* 0x00022800ff46bb82 */ /* 0x004ee40000000800 */
.L_x_104:
[----:B-----5:R-:W-:Y:S01]  /*6000*/  FSETP.NEU.AND P4, PT, R73, RZ, PT ;  /* 0x000000ff4900720b */ /* 0x020fe20003f8d000 */
[----:B------:R-:W-:Y:S01]  /*6010*/  BSSY B1, `(.L_x_105) ;  /* 0x0000047000017945 */ /* 0x000fe20003800000 */
[----:B------:R-:W-:Y:S01]  /*6020*/  SEL R5, RZ, 0xffffffff, P2 ;  /* 0xffffffffff057807 */ /* 0x000fe20001000000 */
[----:B------:R-:W-:Y:S01]  /*6030*/  IMAD.MOV.U32 R186, RZ, RZ, 0x1 ;  /* 0x00000001ffba7424 */ /* 0x000fe200078e00ff */
[----:B------:R-:W-:Y:S01]  /*6040*/  LOP3.LUT P3, RZ, R158, 0xff, RZ, 0xc0, !PT ;  /* 0x000000ff9eff7812 */ /* 0x000fe2000786c0ff */
[----:B------:R-:W-:Y:S01]  /*6050*/  IMAD R71, R68, 0x80, R69 ;  /* 0x0000008044477824 */ /* 0x000fe200078e0245 */
[----:B-1----:R-:W-:Y:S02]  /*6060*/  @P1 SEL R0, RZ, 0xffffffff, P4 ;  /* 0xffffffffff001807 */ /* 0x002fe40002000000 */
[----:B------:R-:W-:Y:S02]  /*6070*/  CS2R R154, SRZ ;  /* 0x00000000009a7805 */ /* 0x000fe4000001ff00 */
[----:B------:R-:W-:Y:S02]  /*6080*/  LEA R3, R166, UR44, 0x3 ;  /* 0x0000002ca6037c11 */ /* 0x000fe4000f8e18ff */
[----:B------:R-:W-:Y:S02]  /*6090*/  CS2R R152, SRZ ;  /* 0x0000000000987805 */ /* 0x000fe4000001ff00 */
[----:B------:R-:W-:Y:S02]  /*60a0*/  @P0 SEL R0, R5, R0, !P3 ;  /* 0x0000000005000207 */ /* 0x000fe40005800000 */
[----:B------:R-:W-:Y:S02]  /*60b0*/  CS2R R150, SRZ ;  /* 0x0000000000967805 */ /* 0x000fe4000001ff00 */
[----:B------:R-:W-:Y:S02]  /*60c0*/  LEA R161, R68, UR44, 0x3 ;  /* 0x0000002c44a17c11 */ /* 0x000fe4000f8e18ff */
[----:B------:R-:W-:Y:S02]  /*60d0*/  CS2R R148, SRZ ;  /* 0x0000000000947805 */ /* 0x000fe4000001ff00 */
[----:B------:R-:W-:Y:S02]  /*60e0*/  @P1 LOP3.LUT R0, R0, 0x1, RZ, 0xc0, !PT ;  /* 0x0000000100001812 */ /* 0x000fe400078ec0ff */
[----:B------:R-:W-:Y:S02]  /*60f0*/  CS2R R146, SRZ ;  /* 0x0000000000927805 */ /* 0x000fe4000001ff00 */
[----:B------:R-:W-:Y:S02]  /*6100*/  SHF.L.U32 R4, R168, 0x1f, RZ ;  /* 0x0000001fa8047819 */ /* 0x000fe400000006ff */
[----:B------:R-:W-:Y:S02]  /*6110*/  CS2R R144, SRZ ;  /* 0x0000000000907805 */ /* 0x000fe4000001ff00 */
[----:B------:R-:W-:Y:S02]  /*6120*/  ISETP.NE.U32.OR P6, PT, R0, 0x1, !P1 ;  /* 0x000000010000780c */ /* 0x000fe40004fc5470 */
[----:B------:R-:W-:Y:S02]  /*6130*/  CS2R R142, SRZ ;  /* 0x00000000008e7805 */ /* 0x000fe4000001ff00 */
[----:B------:R-:W-:Y:S02]  /*6140*/  PLOP3.LUT P2, PT, PT, PT, UP1, 0x80, 0x8 ;  /* 0x000000000008781c */ /* 0x000fe40003f4f018 */
[----:B------:R-:W-:Y:S02]  /*6150*/  CS2R R140, SRZ ;  /* 0x00000000008c7805 */ /* 0x000fe4000001ff00 */
[----:B------:R-:W-:Y:S02]  /*6160*/  SEL R0, RZ, 0xffffffff, P4 ;  /* 0xffffffffff007807 */ /* 0x000fe40002000000 */
[----:B------:R-:W-:Y:S03]  /*6170*/  P2R R172, PR, RZ, 0x40 ;  /* 0x00000040ffac7803 */ /* 0x000fe60000000000 */
[----:B------:R-:W-:Y:S04]  /*6180*/  @P6 SHF.L.U32 R2, R165, 0x1f, RZ ;  /* 0x0000001fa5026819 */ /* 0x000fe800000006ff */
[----:B------:R-:W-:Y:S01]  /*6190*/  @P2 SEL R0, R5, R0, !P3 ;  /* 0x0000000005002207 */ /* 0x000fe20005800000 */
[----:B------:R-:W1:Y:S03]  /*61a0*/  @P6 SYNCS.PHASECHK.TRANS64.TRYWAIT P1, [R3+URZ+0x50], R2 ;  /* 0x00005002030065a7 */ /* 0x000e6600080211ff */
[----:B------:R-:W-:Y:S04]  /*61b0*/  LOP3.LUT R0, R0, 0x1, RZ, 0xc0, !PT ;  /* 0x0000000100007812 */ /* 0x000fe800078ec0ff */
[----:B------:R-:W-:Y:S04]  /*61c0*/  ISETP.NE.U32.AND P5, PT, R0, 0x1, PT ;  /* 0x000000010000780c */ /* 0x000fe80003fa5070 */
[----:B------:R-:W-:Y:S01]  /*61d0*/  P2R R187, PR, RZ, 0x20 ;  /* 0x00000020ffbb7803 */ /* 0x000fe20000000000 */
[----:B------:R2:W4:Y:S01]  /*61e0*/  SYNCS.PHASECHK.TRANS64.TRYWAIT P0, [R161+URZ+0xa0], R4 ;  /* 0x0000a004a10075a7 */ /* 0x00052200080011ff */
[----:B-1----:R-:W-:Y:S01]  /*61f0*/  @P6 SEL R186, RZ, 0x1, !P1 ;  /* 0x00000001ffba6807 */ /* 0x002fe20004800000 */
[----:B--2---:R-:W-:Y:S06]  /*6200*/  @!P6 BRA `(.L_x_106) ;  /* 0x00000000009ce947 */ /* 0x004fec0003800000 */
[----:B------:R-:W-:Y:S01]  /*6210*/  @P5 IMAD R7, R166, 0x2000, R171 ;  /* 0x00002000a6075824 */ /* 0x000fe200078e02ab */
[----:B------:R-:W1:Y:S01]  /*6220*/  S2R R0, SR_CgaCtaId ;  /* 0x0000000000007919 */ /* 0x000e620000008800 */
[----:B------:R-:W-:Y:S01]  /*6230*/  ISETP.NE.AND P1, PT, R186, RZ, PT ;  /* 0x000000ffba00720c */ /* 0x000fe20003f25270 */
[----:B------:R-:W-:Y:S01]  /*6240*/  BSSY B0, `(.L_x_107) ;  /* 0x0000010000007945 */ /* 0x000fe20003800000 */
[--C-:B------:R-:W-:Y:S01]  /*6250*/  @P5 IMAD R8, R176, -0x10, R7.reuse ;  /* 0xfffffff0b0085824 */ /* 0x100fe200078e0207 */
[----:B------:R-:W-:Y:S01]  /*6260*/  CS2R R142, SRZ ;  /* 0x00000000008e7805 */ /* 0x000fe2000001ff00 */
[----:B------:R-:W-:Y:S01]  /*6270*/  @P5 IMAD R6, R170, -0x10, R7 ;  /* 0xfffffff0aa065824 */ /* 0x000fe200078e0207 */
[----:B------:R-:W-:Y:S01]  /*6280*/  CS2R R140, SRZ ;  /* 0x00000000008c7805 */ /* 0x000fe2000001ff00 */
[----:B------:R-:W-:Y:S01]  /*6290*/  @P5 IMAD R5, R169, 0x10, R8 ;  /* 0x00000010a9055824 */ /* 0x000fe200078e0208 */
[----:B------:R-:W-:Y:S02]  /*62a0*/  CS2R R150, SRZ ;  /* 0x0000000000967805 */ /* 0x000fe4000001ff00 */
[----:B------:R-:W-:Y:S02]  /*62b0*/  CS2R R148, SRZ ;  /* 0x0000000000947805 */ /* 0x000fe4000001ff00 */
[----:B------:R-:W-:Y:S02]  /*62c0*/  CS2R R146, SRZ ;  /* 0x0000000000927805 */ /* 0x000fe4000001ff00 */
[----:B------:R-:W-:Y:S02]  /*62d0*/  CS2R R144, SRZ ;  /* 0x0000000000907805 */ /* 0x000fe4000001ff00 */
[----:B------:R-:W-:Y:S02]  /*62e0*/  CS2R R154, SRZ ;  /* 0x00000000009a7805 */ /* 0x000fe4000001ff00 */
[----:B------:R-:W-:Y:S01]  /*62f0*/  CS2R R152, SRZ ;  /* 0x0000000000987805 */ /* 0x000fe2000001ff00 */
[----:B------:R-:W-:Y:S06]  /*6300*/  @P1 BRA `(.L_x_108) ;  /* 0x00000000000c1947 */ /* 0x000fec0003800000 */
[----:B------:R-:W-:Y:S04]  /*6310*/  SHF.L.U32 R2, R165, 0x1f, RZ ;  /* 0x0000001fa5027819 */ /* 0x000fe800000006ff */
[----:B------:R-:W2:Y:S02]  /*6320*/  SYNCS.PHASECHK.TRANS64.TRYWAIT P1, [R3+URZ+0x50], R2 ;  /* 0x00005002030075a7 */ /* 0x000ea400080211ff */
[----:B--2---:R-:W-:Y:S05]  /*6330*/  @!P1 BRA `(.L_x_109) ;  /* 0x0000003400889947 */ /* 0x004fea0003800000 */
.L_x_108:
[----:B------:R-:W-:Y:S05]  /*6340*/  BSYNC B0 ;  /* 0x0000000000007941 */ /* 0x000fea0003800000 */
.L_x_107:
[----:B------:R-:W-:Y:S01]  /*6350*/  ISETP.NE.AND P1, PT, R187, RZ, PT ;  /* 0x000000ffbb00720c */ /* 0x000fe20003f25270 */
[----:B--2---:R-:W-:Y:S02]  /*6360*/  VIADD R3, R3, 0x60 ;  /* 0x0000006003037836 */ /* 0x004fe40000000000 */
[----:B------:R-:W-:Y:S03]  /*6370*/  VIADD R166, R166, 0x1 ;  /* 0x00000001a6a67836 */ /* 0x000fe60000000000 */
[----:B-1----:R-:W-:Y:S07]  /*6380*/  PRMT R0, R0, 0x654, R3 ;  /* 0x0000065400007816 */ /* 0x002fee0000000003 */
[----:B------:R1:W2:Y:S04]  /*6390*/  @P1 LDS.128 R140, [R7] ;  /* 0x00000000078c1984 */ /* 0x0002a80000000c00 */
[----:B------:R1:W1:Y:S04]  /*63a0*/  @P1 LDS.128 R148, [R6+0x20] ;  /* 0x0000200006941984 */ /* 0x0002680000000c00 */
[----:B------:R1:W1:Y:S04]  /*63b0*/  @P1 LDS.128 R144, [R8+0x10] ;  /* 0x0000100008901984 */ /* 0x0002680000000c00 */
[----:B------:R1:W1:Y:S01]  /*63c0*/  @P1 LDS.128 R152, [R5+0x10] ;  /* 0x0000100005981984 */ /* 0x0002620000000c00 */
[C---:B------:R-:W-:Y:S01]  /*63d0*/  ISETP.NE.AND P1, PT, R166.reuse, 0x2, PT ;  /* 0x00000002a600780c */ /* 0x040fe20003f25270 */
[----:B------:R-:W-:Y:S01]  /*63e0*/  @!PT LDS RZ, [RZ] ;  /* 0x00000000fffff984 */ /* 0x000fe20000000800 */
[----:B------:R-:W-:Y:S01]  /*63f0*/  @!PT LDS RZ, [RZ] ;  /* 0x00000000fffff984 */ /* 0x000fe20000000800 */
[----:B------:R-:W-:Y:S01]  /*6400*/  @!PT LDS RZ, [RZ] ;  /* 0x00000000fffff984 */ /* 0x000fe20000000800 */
[----:B------:R-:W-:Y:S01]  /*6410*/  @!PT LDS RZ, [RZ] ;  /* 0x00000000fffff984 */ /* 0x000fe20000000800 */
[----:B------:R5:W-:Y:S06]  /*6420*/  MEMBAR.ALL.CTA ;  /* 0x0000000000007992 */ /* 0x000bec0000008000 */
[----:B-----5:R-:W5:Y:S01]  /*6430*/  FENCE.VIEW.ASYNC.S ;  /* 0x00000000000073c6 */ /* 0x020f620000000000 */
[----:B------:R-:W-:Y:S01]  /*6440*/  SEL R166, R166, RZ, P1 ;  /* 0x000000ffa6a67207 */ /* 0x000fe20000800000 */
[----:B-----5:R5:W-:Y:S02]  /*6450*/  SYNCS.ARRIVE.TRANS64.RED.A1T0 RZ, [R0+URZ], RZ ;  /* 0x000000ff00ff79a7 */ /* 0x020be400081004ff */
[----:B-----5:R-:W-:Y:S04]  /*6460*/  SEL R0, RZ, 0x1, P1 ;  /* 0x00000001ff007807 */ /* 0x020fe80000800000 */
[----:B--2---:R-:W-:Y:S02]  /*6470*/  LOP3.LUT R165, R165, R0, RZ, 0x3c, !PT ;  /* 0x00000000a5a57212 */ /* 0x004fe400078e3cff */
.L_x_106:
[----:B------:R-:W-:Y:S05]  /*6480*/  BSYNC B1 ;  /* 0x0000000000017941 */ /* 0x000fea0003800000 */
.L_x_105:
[----:B------:R-:W-:Y:S04]  /*6490*/  SHF.R.U32.HI R0, RZ, 0x15, R71 ;  /* 0x00000015ff007819 */ /* 0x000fe80000011647 */
[----:B------:R-:W-:Y:S01]  /*64a0*/  LOP3.LUT P1, RZ, R0, 0x3, R159, 0x48, !PT ;  /* 0x0000000300ff7812 */ /* 0x000fe2000782489f */
[----:B------:R-:W-:Y:S01]  /*64b0*/  @!UPT UIADD3 URZ, UPT, UPT, URZ, URZ, URZ ;  /* 0x000000fffffff290 */ /* 0x000fe2000fffe0ff */
[----:B----4-:R-:W-:Y:S11]  /*64c0*/  @P0 BRA `(.L_x_110) ;  /* 0x0000000000080947 */ /* 0x010ff60003800000 */
[----:B------:R-:W2:Y:S02]  /*64d0*/  SYNCS.PHASECHK.TRANS64.TRYWAIT P0, [R161+URZ+0xa0], R4 ;  /* 0x0000a004a10075a7 */ /* 0x000ea400080011ff */
[----:B--2---:R-:W-:Y:S05]  /*64e0*/  @!P0 BRA `(.L_x_111) ;  /* 0x0000003400308947 */ /* 0x004fea0003800000 */
.L_x_110:
[----:B------:R-:W-:Y:S04]  /*64f0*/  BSSY.RECONVERGENT B6, `(.L_x_112) ;  /* 0x0000012000067945 */ /* 0x000fe80003800200 */
[----:B------:R-:W-:Y:S05]  /*6500*/  @!P1 BRA `(.L_x_113) ;  /* 0x0000000000409947 */ /* 0x000fea0003800000 */
[----:B------:R-:W4:Y:S01]  /*6510*/  LDCU.64 UR8, c[0x4][0x70] ;  /* 0x01000e00ff0877ac */ /* 0x000f220008000a00 */
[----:B------:R-:W-:Y:S01]  /*6520*/  MOV R3, 0x0 ;  /* 0x0000000000037802 */ /* 0x000fe20000000f00 */
[----:B------:R-:W-:Y:S02]  /*6530*/  HFMA2 R12, -RZ, RZ, 0, 5.9604644775390625e-08 ;  /* 0x00000001ff0c7431 */ /* 0x000fe400000001ff */
[----:B-1----:R-:W-:Y:S02]  /*6540*/  IMAD.MOV.U32 R8, RZ, RZ, 0x192 ;  /* 0x00000192ff087424 */ /* 0x002fe400078e00ff */
[----:B------:R-:W-:Y:S01]  /*6550*/  IMAD.MOV.U32 R13, RZ, RZ, RZ ;  /* 0x000000ffff0d7224 */ /* 0x000fe200078e00ff */
[----:B------:R-:W1:Y:S01]  /*6560*/  LDCU.64 UR6, c[0x4][0x78] ;  /* 0x01000f00ff0677ac */ /* 0x000e620008000a00 */
[----:B------:R-:W3:Y:S01]  /*6570*/  LDC.64 R2, c[0x4][R3] ;  /* 0x0100000003027b82 */ /* 0x000ee20000000a00 */
[----:B------:R-:W5:Y:S01]  /*6580*/  LDCU.64 UR4, c[0x4][0x10] ;  /* 0x01000200ff0477ac */ /* 0x000f620008000a00 */
[----:B----4-:R-:W-:Y:S01]  /*6590*/  MOV R5, UR9 ;  /* 0x0000000900057c02 */ /* 0x010fe20008000f00 */
[----:B--2---:R-:W-:Y:S01]  /*65a0*/  IMAD.U32 R4, RZ, RZ, UR8 ;  /* 0x00000008ff047e24 */ /* 0x004fe2000f8e00ff */
[----:B-1----:R-:W-:Y:S01]  /*65b0*/  MOV R7, UR7 ;  /* 0x0000000700077c02 */ /* 0x002fe20008000f00 */
[----:B------:R-:W-:Y:S01]  /*65c0*/  IMAD.U32 R6, RZ, RZ, UR6 ;  /* 0x00000006ff067e24 */ /* 0x000fe2000f8e00ff */
[----:B-----5:R-:W-:Y:S01]  /*65d0*/  MOV R11, UR5 ;  /* 0x00000005000b7c02 */ /* 0x020fe20008000f00 */
[----:B------:R-:W-:Y:S02]  /*65e0*/  IMAD.U32 R10, RZ, RZ, UR4 ;  /* 0x00000004ff0a7e24 */ /* 0x000fe4000f8e00ff */
[----:B------:R-:W-:Y:S07]  /*65f0*/  LEPC R20, `(.L_x_113) ;  /* 0x000000001014794e */ /* 0x000fee0000000000 */
[----:B---3--:R-:W-:Y:S05]  /*6600*/  CALL.ABS.NOINC R2 ;  /* 0x0000000002007343 */ /* 0x008fea0003c00000 */
.L_x_113:
[----:B------:R-:W-:Y:S05]  /*6610*/  BSYNC.RECONVERGENT B6 ;  /* 0x0000000000067941 */ /* 0x000fea0003800200 */
.L_x_112:
[-C--:B------:R-:W-:Y:S01]  /*6620*/  F2FP.F16.E5M2.UNPACK_B R74, R140.reuse ;  /* 0x0000008cff4a723e */ /* 0x080fe200020004ff */
[----:B------:R-:W-:Y:S05]  /*6630*/  WARPSYNC.ALL ;  /* 0x0000000000007948 */ /* 0x000fea0003800000 */
[----:B------:R-:W-:Y:S01]  /*6640*/  R2UR UR4, R71 ;  /* 0x00000000470472ca */ /* 0x000fe200000e0000 */
[--C-:B------:R-:W-:Y:S01]  /*6650*/  HADD2.F32 R72, -RZ, R74.reuse.H0_H0 ;  /* 0x2000004aff487230 */ /* 0x100fe20000004100 */
[----:B------:R-:W-:Y:S01]  /*6660*/  F2FP.F16.E5M2.UNPACK_B R76, R140.H1 ;  /* 0x0000008cff4c723e */ /* 0x000fe200030004ff */
[----:B------:R-:W-:Y:S01]  /*6670*/  HADD2.F32 R75, -RZ, R74.H1_H1 ;  /* 0x3000004aff4b7230 */ /* 0x000fe20000004100 */
[-C--:B------:R-:W-:Y:S01]  /*6680*/  F2FP.F16.E5M2.UNPACK_B R78, R141.reuse ;  /* 0x0000008dff4e723e */ /* 0x080fe200020004ff */
[----:B------:R-:W-:Y:S01]  /*6690*/  BSSY.RECONVERGENT B0, `(.L_x_114) ;  /* 0x000011d000007945 */ /* 0x000fe20003800200 */
[----:B------:R-:W-:Y:S01]  /*66a0*/  F2FP.F16.E5M2.UNPACK_B R80, R141.H1 ;  /* 0x0000008dff50723e */ /* 0x000fe200030004ff */
[----:B------:R-:W-:Y:S01]  /*66b0*/  HADD2.F32 R74, -RZ, R76.H0_H0 ;  /* 0x2000004cff4a7230 */ /* 0x000fe20000004100 */
[-C--:B------:R-:W-:Y:S01]  /*66c0*/  F2FP.F16.E5M2.UNPACK_B R82, R142.reuse ;  /* 0x0000008eff52723e */ /* 0x080fe200020004ff */
[--C-:B------:R-:W-:Y:S01]  /*66d0*/  HADD2.F32 R77, -RZ, R78.reuse.H0_H0 ;  /* 0x2000004eff4d7230 */ /* 0x100fe20000004100 */
[----:B------:R-:W-:Y:S01]  /*66e0*/  F2FP.F16.E5M2.UNPACK_B R84, R142.H1 ;  /* 0x0000008eff54723e */ /* 0x000fe200030004ff */
[----:B------:R-:W-:Y:S01]  /*66f0*/  HADD2.F32 R78, -RZ, R78.H1_H1 ;  /* 0x3000004eff4e7230 */ /* 0x000fe20000004100 */
[-C--:B------:R-:W-:Y:S01]  /*6700*/  F2FP.F16.E5M2.UNPACK_B R86, R143.reuse ;  /* 0x0000008fff56723e */ /* 0x080fe200020004ff */
[----:B-12---:R-:W3:Y:S01]  /*6710*/  LDTM.x64 R4, tmem[UR4] ;  /* 0x00000004000479ee */ /* 0x006ee20008340000 */
[----:B------:R-:W-:Y:S01]  /*6720*/  F2FP.F16.E5M2.UNPACK_B R88, R143.H1 ;  /* 0x0000008fff58723e */ /* 0x000fe200030004ff */
[----:B------:R-:W-:Y:S01]  /*6730*/  HADD2.F32 R76, -RZ, R76.H1_H1 ;  /* 0x3000004cff4c7230 */ /* 0x000fe20000004100 */
[-C--:B------:R-:W-:Y:S01]  /*6740*/  F2FP.F16.E5M2.UNPACK_B R90, R144.reuse ;  /* 0x00000090ff5a723e */ /* 0x080fe200020004ff */
[----:B------:R-:W-:Y:S01]  /*6750*/  HADD2.F32 R79, -RZ, R80.H0_H0 ;  /* 0x20000050ff4f7230 */ /* 0x000fe20000004100 */
[----:B------:R-:W-:Y:S01]  /*6760*/  F2FP.F16.E5M2.UNPACK_B R92, R144.H1 ;  /* 0x00000090ff5c723e */ /* 0x000fe200030004ff */
[--C-:B------:R-:W-:Y:S01]  /*6770*/  HADD2.F32 R81, -RZ, R82.reuse.H0_H0 ;  /* 0x20000052ff517230 */ /* 0x100fe20000004100 */
[----:B------:R-:W-:Y:S01]  /*6780*/  ISETP.NE.AND P6, PT, R172, RZ, PT ;  /* 0x000000ffac00720c */ /* 0x000fe20003fc5270 */
[----:B------:R-:W-:Y:S01]  /*6790*/  HADD2.F32 R82, -RZ, R82.H1_H1 ;  /* 0x30000052ff527230 */ /* 0x000fe20000004100 */
[----:B------:R-:W-:Y:S01]  /*67a0*/  SHF.L.U32 R196, R164, 0x4, RZ ;  /* 0x00000004a4c47819 */ /* 0x000fe200000006ff */
[--C-:B------:R-:W-:Y:S01]  /*67b0*/  HADD2.F32 R85, -RZ, R86.reuse.H0_H0 ;  /* 0x20000056ff557230 */ /* 0x100fe20000004100 */
[----:B------:R-:W-:Y:S01]  /*67c0*/  SHF.L.U32 R200, R163, 0x4, RZ ;  /* 0x00000004a3c87819 */ /* 0x000fe200000006ff */
[----:B------:R-:W-:Y:S01]  /*67d0*/  HADD2.F32 R86, -RZ, R86.H1_H1 ;  /* 0x30000056ff567230 */ /* 0x000fe20000004100 */
[C---:B------:R-:W-:Y:S01]  /*67e0*/  IADD3 R179, PT, PT, R171.reuse, R196, RZ ;  /* 0x000000c4abb37210 */ /* 0x040fe20007ffe0ff */
[--C-:B------:R-:W-:Y:S01]  /*67f0*/  HADD2.F32 R89, -RZ, R90.reuse.H0_H0 ;  /* 0x2000005aff597230 */ /* 0x100fe20000004100 */
[----:B------:R-:W-:Y:S01]  /*6800*/  IADD3 R185, PT, PT, R171, R200, RZ ;  /* 0x000000c8abb97210 */ /* 0x000fe20007ffe0ff */
[----:B------:R-:W-:Y:S01]  /*6810*/  HADD2.F32 R90, -RZ, R90.H1_H1 ;  /* 0x3000005aff5a7230 */ /* 0x000fe20000004100 */
[----:B------:R-:W-:Y:S01]  /*6820*/  SHF.L.U32 R198, R169, 0x4, RZ ;  /* 0x00000004a9c67819 */ /* 0x000fe200000006ff */
[----:B------:R-:W-:Y:S01]  /*6830*/  HADD2.F32 R80, -RZ, R80.H1_H1 ;  /* 0x30000050ff507230 */ /* 0x000fe20000004100 */
[----:B------:R-:W-:Y:S01]  /*6840*/  F2FP.F16.E5M2.UNPACK_B R94, R145 ;  /* 0x00000091ff5e723e */ /* 0x000fe200020004ff */
[--C-:B------:R-:W-:Y:S01]  /*6850*/  HADD2.F32 R83, -RZ, R84.reuse.H0_H0 ;  /* 0x20000054ff537230 */ /* 0x100fe20000004100 */
[----:B------:R-:W-:Y:S01]  /*6860*/  IADD3 R184, PT, PT, R198, R179, RZ ;  /* 0x000000b3c6b87210 */ /* 0x000fe20007ffe0ff */
[----:B------:R-:W-:Y:S01]  /*6870*/  HADD2.F32 R84, -RZ, R84.H1_H1 ;  /* 0x30000054ff547230 */ /* 0x000fe20000004100 */
[----:B------:R-:W-:Y:S01]  /*6880*/  F2FP.F16.E5M2.UNPACK_B R98, R146 ;  /* 0x00000092ff62723e */ /* 0x000fe200020004ff */
[C---:B---3--:R-:W-:Y:S01]  /*6890*/  FMUL R0, R70.reuse, R4 ;  /* 0x0000000446007220 */ /* 0x048fe20000400000 */
[C---:B------:R-:W-:Y:S01]  /*68a0*/  FMUL R2, R70.reuse, R5 ;  /* 0x0000000546027220 */ /* 0x040fe20000400000 */
[C---:B------:R-:W-:Y:S01]  /*68b0*/  FMUL R4, R70.reuse, R8 ;  /* 0x0000000846047220 */ /* 0x040fe20000400000 */
[C---:B------:R-:W-:Y:S01]  /*68c0*/  FMUL R5, R70.reuse, R9 ;  /* 0x0000000946057220 */ /* 0x040fe20000400000 */
[C---:B------:R-:W-:Y:S01]  /*68d0*/  FFMA R0, R73.reuse, R72, R0 ;  /* 0x0000004849007223 */ /* 0x040fe20000000000 */
[C---:B------:R-:W-:Y:S01]  /*68e0*/  FFMA R2, R73.reuse, R75, R2 ;  /* 0x0000004b49027223 */ /* 0x040fe20000000002 */
[C---:B------:R-:W-:Y:S01]  /*68f0*/  FMUL R8, R70.reuse, R12 ;  /* 0x0000000c46087220 */ /* 0x040fe20000400000 */
[C---:B------:R-:W-:Y:S01]  /*6900*/  FMUL R9, R70.reuse, R13 ;  /* 0x0000000d46097220 */ /* 0x040fe20000400000 */
[C---:B------:R-:W-:Y:S01]  /*6910*/  FMUL R12, R70.reuse, R16 ;  /* 0x00000010460c7220 */ /* 0x040fe20000400000 */
[C---:B------:R-:W-:Y:S01]  /*6920*/  FMUL R13, R70.reuse, R17 ;  /* 0x00000011460d7220 */ /* 0x040fe20000400000 */
[C---:B------:R-:W-:Y:S01]  /*6930*/  FMUL R16, R70.reuse, R20 ;  /* 0x0000001446107220 */ /* 0x040fe20000400000 */
[C---:B------:R-:W-:Y:S01]  /*6940*/  FMUL R17, R70.reuse, R21 ;  /* 0x0000001546117220 */ /* 0x040fe20000400000 */
[--C-:B------:R-:W-:Y:S02]  /*6950*/  HADD2.F32 R93, -RZ, R94.reuse.H0_H0 ;  /* 0x2000005eff5d7230 */ /* 0x100fe40000004100 */
[C---:B------:R-:W-:Y:S01]  /*6960*/  FMUL R20, R70.reuse, R24 ;  /* 0x0000001846147220 */ /* 0x040fe20000400000 */
[----:B------:R-:W-:Y:S02]  /*6970*/  HADD2.F32 R94, -RZ, R94.H1_H1 ;  /* 0x3000005eff5e7230 */ /* 0x000fe40000004100 */
[C---:B------:R-:W-:Y:S01]  /*6980*/  FMUL R21, R70.reuse, R25 ;  /* 0x0000001946157220 */ /* 0x040fe20000400000 */
[--C-:B------:R-:W-:Y:S02]  /*6990*/  HADD2.F32 R97, -RZ, R98.reuse.H0_H0 ;  /* 0x20000062ff617230 */ /* 0x100fe40000004100 */
[C---:B------:R-:W-:Y:S01]  /*69a0*/  FMUL R24, R70.reuse, R28 ;  /* 0x0000001c46187220 */ /* 0x040fe20000400000 */
[----:B------:R-:W-:Y:S02]  /*69b0*/  HADD2.F32 R98, -RZ, R98.H1_H1 ;  /* 0x30000062ff627230 */ /* 0x000fe40000004100 */
[C---:B------:R-:W-:Y:S01]  /*69c0*/  FMUL R25, R70.reuse, R29 ;  /* 0x0000001d46197220 */ /* 0x040fe20000400000 */
[C---:B------:R-:W-:Y:S01]  /*69d0*/  FMUL R28, R70.reuse, R32 ;  /* 0x00000020461c7220 */ /* 0x040fe20000400000 */
[C---:B------:R-:W-:Y:S01]  /*69e0*/  FMUL R29, R70.reuse, R33 ;  /* 0x00000021461d7220 */ /* 0x040fe20000400000 */
[C---:B------:R-:W-:Y:S01]  /*69f0*/  FMUL R32, R70.reuse, R36 ;  /* 0x0000002446207220 */ /* 0x040fe20000400000 */
[----:B------:R-:W-:Y:S01]  /*6a00*/  F2FP.F16.E5M2.UNPACK_B R96, R145.H1 ;  /* 0x00000091ff60723e */ /* 0x000fe200030004ff */
[C---:B------:R-:W-:Y:S01]  /*6a10*/  FMUL R33, R70.reuse, R37 ;  /* 0x0000002546217220 */ /* 0x040fe20000400000 */
[C---:B------:R-:W-:Y:S01]  /*6a20*/  FMUL R36, R70.reuse, R40 ;  /* 0x0000002846247220 */ /* 0x040fe20000400000 */
[----:B------:R-:W-:Y:S01]  /*6a30*/  F2FP.F16.E5M2.UNPACK_B R100, R146.H1 ;  /* 0x00000092ff64723e */ /* 0x000fe200030004ff */
[C---:B------:R-:W-:Y:S01]  /*6a40*/  FMUL R37, R70.reuse, R41 ;  /* 0x0000002946257220 */ /* 0x040fe20000400000 */
[C---:B------:R-:W-:Y:S01]  /*6a50*/  FMUL R40, R70.reuse, R44 ;  /* 0x0000002c46287220 */ /* 0x040fe20000400000 */
[----:B------:R-:W-:Y:S01]  /*6a60*/  F2FP.F16.E5M2.UNPACK_B R102, R147 ;  /* 0x00000093ff66723e */ /* 0x000fe200020004ff */
[C---:B------:R-:W-:Y:S01]  /*6a70*/  FMUL R41, R70.reuse, R45 ;  /* 0x0000002d46297220 */ /* 0x040fe20000400000 */
[C---:B------:R-:W-:Y:S01]  /*6a80*/  FMUL R44, R70.reuse, R48 ;  /* 0x00000030462c7220 */ /* 0x040fe20000400000 */
[----:B------:R-:W-:Y:S01]  /*6a90*/  F2FP.F16.E5M2.UNPACK_B R104, R147.H1 ;  /* 0x00000093ff68723e */ /* 0x000fe200030004ff */
[C---:B------:R-:W-:Y:S01]  /*6aa0*/  FMUL R45, R70.reuse, R49 ;  /* 0x00000031462d7220 */ /* 0x040fe20000400000 */
[--C-:B------:R-:W-:Y:S02]  /*6ab0*/  HADD2.F32 R101, -RZ, R102.reuse.H0_H0 ;  /* 0x20000066ff657230 */ /* 0x100fe40000004100 */
[C---:B------:R-:W-:Y:S01]  /*6ac0*/  FMUL R48, R70.reuse, R52 ;  /* 0x0000003446307220 */ /* 0x040fe20000400000 */
[----:B------:R-:W-:Y:S01]  /*6ad0*/  F2FP.F16.E5M2.UNPACK_B R106, R148 ;  /* 0x00000094ff6a723e */ /* 0x000fe200020004ff */
[----:B------:R-:W-:Y:S02]  /*6ae0*/  HADD2.F32 R102, -RZ, R102.H1_H1 ;  /* 0x30000066ff667230 */ /* 0x000fe40000004100 */
[C---:B------:R-:W-:Y:S01]  /*6af0*/  FMUL R49, R70.reuse, R53 ;  /* 0x0000003546317220 */ /* 0x040fe20000400000 */
[C---:B------:R-:W-:Y:S01]  /*6b00*/  FMUL R52, R70.reuse, R56 ;  /* 0x0000003846347220 */ /* 0x040fe20000400000 */
[----:B------:R-:W-:Y:S01]  /*6b10*/  F2FP.F16.E5M2.UNPACK_B R108, R148.H1 ;  /* 0x00000094ff6c723e */ /* 0x000fe200030004ff */
[--C-:B------:R-:W-:Y:S02]  /*6b20*/  HADD2.F32 R105, -RZ, R106.reuse.H0_H0 ;  /* 0x2000006aff697230 */ /* 0x100fe40000004100 */
[C---:B------:R-:W-:Y:S01]  /*6b30*/  FMUL R53, R70.reuse, R57 ;  /* 0x0000003946357220 */ /* 0x040fe20000400000 */
[----:B------:R-:W-:Y:S02]  /*6b40*/  HADD2.F32 R106, -RZ, R106.H1_H1 ;  /* 0x3000006aff6a7230 */ /* 0x000fe40000004100 */
        /* <DEDUP_REMOVED lines=11> */
[C---:B------:R-:W-:Y:S01]  /*6c00*/  FFMA R3, R73.reuse, R74, R3 ;  /* 0x0000004a49037223 */ /* 0x040fe20000000003 */
[----:B------:R-:W-:Y:S01]  /*6c10*/  F2FP.F16.E5M2.UNPACK_B R116, R150.H1 ;  /* 0x00000096ff74723e */ /* 0x000fe200030004ff */
[--C-:B------:R-:W-:Y:S02]  /*6c20*/  HADD2.F32 R113, -RZ, R114.reuse.H0_H0 ;  /* 0x20000072ff717230 */ /* 0x100fe40000004100 */
[C---:B------:R-:W-:Y:S01]  /*6c30*/  FFMA R7, R73.reuse, R76, R7 ;  /* 0x0000004c49077223 */ /* 0x040fe20000000007 */
[C---:B------:R-:W-:Y:S01]  /*6c40*/  FFMA R4, R73.reuse, R77, R4 ;  /* 0x0000004d49047223 */ /* 0x040fe20000000004 */
[----:B------:R-:W-:Y:S01]  /*6c50*/  F2FP.F16.E5M2.UNPACK_B R118, R151 ;  /* 0x00000097ff76723e */ /* 0x000fe200020004ff */
[----:B------:R-:W-:Y:S01]  /*6c60*/  FFMA R5, R73, R78, R5 ;  /* 0x0000004e49057223 */ /* 0x000fe20000000005 */
[----:B------:R-:W-:Y:S01]  /*6c70*/  HADD2.F32 R114, -RZ, R114.H1_H1 ;  /* 0x30000072ff727230 */ /* 0x000fe20000004100 */
[----:B------:R-:W-:Y:S01]  /*6c80*/  F2FP.SATFINITE.E5M2.F32.PACK_AB_MERGE_C R173, R7, R3, RZ ;  /* 0x0000000307ad723e */ /* 0x000fe200048060ff */
[C---:B------:R-:W-:Y:S01]  /*6c90*/  FMUL R6, R70.reuse, R10 ;  /* 0x0000000a46067220 */ /* 0x040fe20000400000 */
[--C-:B------:R-:W-:Y:S02]  /*6ca0*/  HADD2.F32 R117, -RZ, R118.reuse.H0_H0 ;  /* 0x20000076ff757230 */ /* 0x100fe40000004100 */
[----:B------:R-:W-:Y:S01]  /*6cb0*/  FMUL R11, R70, R11 ;  /* 0x0000000b460b7220 */ /* 0x000fe20000400000 */
[----:B------:R-:W-:Y:S01]  /*6cc0*/  F2FP.SATFINITE.E5M2.F32.PACK_AB_MERGE_C R172, R2, R0, R173 ;  /* 0x0000000002ac723e */ /* 0x000fe200048060ad */
[C---:B------:R-:W-:Y:S01]  /*6cd0*/  FFMA R6, R73.reuse, R79, R6 ;  /* 0x0000004f49067223 */ /* 0x040fe20000000006 */
[----:B------:R-:W-:Y:S02]  /*6ce0*/  HADD2.F32 R118, -RZ, R118.H1_H1 ;  /* 0x30000076ff767230 */ /* 0x000fe40000004100 */
[C---:B------:R-:W-:Y:S01]  /*6cf0*/  FFMA R11, R73.reuse, R80, R11 ;  /* 0x00000050490b7223 */ /* 0x040fe2000000000b */
[C---:B------:R-:W-:Y:S01]  /*6d00*/  FFMA R8, R73.reuse, R81, R8 ;  /* 0x0000005149087223 */ /* 0x040fe20000000008 */
[----:B------:R-:W-:Y:S01]  /*6d10*/  F2FP.F16.E5M2.UNPACK_B R120, R151.H1 ;  /* 0x00000097ff78723e */ /* 0x000fe200030004ff */
[----:B------:R-:W-:Y:S01]  /*6d20*/  FFMA R9, R73, R82, R9 ;  /* 0x0000005249097223 */ /* 0x000fe20000000009 */
[C---:B------:R-:W-:Y:S01]  /*6d30*/  FMUL R10, R70.reuse, R14 ;  /* 0x0000000e460a7220 */ /* 0x040fe20000400000 */
[----:B------:R-:W-:Y:S01]  /*6d40*/  F2FP.F16.E5M2.UNPACK_B R122, R152 ;  /* 0x00000098ff7a723e */ /* 0x000fe200020004ff */
[C---:B------:R-:W-:Y:S01]  /*6d50*/  FMUL R15, R70.reuse, R15 ;  /* 0x0000000f460f7220 */ /* 0x040fe20000400000 */
[----:B------:R-:W-:Y:S01]  /*6d60*/  HADD2.F32 R87, -RZ, R88.H0_H0 ;  /* 0x20000058ff577230 */ /* 0x000fe20000004100 */
[----:B------:R-:W-:Y:S01]  /*6d70*/  F2FP.SATFINITE.E5M2.F32.PACK_AB_MERGE_C R174, R11, R6, RZ ;  /* 0x000000060bae723e */ /* 0x000fe200048060ff */
[C---:B------:R-:W-:Y:S01]  /*6d80*/  FFMA R10, R73.reuse, R83, R10 ;  /* 0x00000053490a7223 */ /* 0x040fe2000000000a */
[C---:B------:R-:W-:Y:S01]  /*6d90*/  FFMA R15, R73.reuse, R84, R15 ;  /* 0x00000054490f7223 */ /* 0x040fe2000000000f */
[C---:B------:R-:W-:Y:S01]  /*6da0*/  FFMA R12, R73.reuse, R85, R12 ;  /* 0x00000055490c7223 */ /* 0x040fe2000000000c */
[----:B------:R-:W-:Y:S01]  /*6db0*/  F2FP.F16.E5M2.UNPACK_B R124, R152.H1 ;  /* 0x00000098ff7c723e */ /* 0x000fe200030004ff */
[----:B------:R-:W-:Y:S01]  /*6dc0*/  FFMA R13, R73, R86, R13 ;  /* 0x00000056490d7223 */ /* 0x000fe2000000000d */
[----:B------:R-:W-:Y:S01]  /*6dd0*/  F2FP.SATFINITE.E5M2.F32.PACK_AB_MERGE_C R173, R5, R4, R174 ;  /* 0x0000000405ad723e */ /* 0x000fe200048060ae */
[--C-:B------:R-:W-:Y:S01]  /*6de0*/  HADD2.F32 R121, -RZ, R122.reuse.H0_H0 ;  /* 0x2000007aff797230 */ /* 0x100fe20000004100 */
[----:B------:R-:W-:Y:S01]  /*6df0*/  F2FP.SATFINITE.E5M2.F32.PACK_AB_MERGE_C R174, R15, R10, RZ ;  /* 0x0000000a0fae723e */ /* 0x000fe200048060ff */
[----:B------:R-:W-:Y:S02]  /*6e00*/  HADD2.F32 R122, -RZ, R122.H1_H1 ;  /* 0x3000007aff7a7230 */ /* 0x000fe40000004100 */
[C---:B------:R-:W-:Y:S01]  /*6e10*/  FMUL R14, R70.reuse, R18 ;  /* 0x00000012460e7220 */ /* 0x040fe20000400000 */
[----:B------:R-:W-:Y:S01]  /*6e20*/  HADD2.F32 R88, -RZ, R88.H1_H1 ;  /* 0x30000058ff587230 */ /* 0x000fe20000004100 */
[----:B------:R-:W-:Y:S01]  /*6e30*/  F2FP.SATFINITE.E5M2.F32.PACK_AB_MERGE_C R174, R9, R8, R174 ;  /* 0x0000000809ae723e */ /* 0x000fe200048060ae */
[C---:B------:R-:W-:Y:S01]  /*6e40*/  FMUL R19, R70.reuse, R19 ;  /* 0x0000001346137220 */ /* 0x040fe20000400000 */
[--C-:B------:R-:W-:Y:S02]  /*6e50*/  HADD2.F32 R91, -RZ, R92.reuse.H0_H0 ;  /* 0x2000005cff5b7230 */ /* 0x100fe40000004100 */
[C---:B------:R-:W-:Y:S01]  /*6e60*/  FFMA R14, R73.reuse, R87, R14 ;  /* 0x00000057490e7223 */ /* 0x040fe2000000000e */
[----:B------:R-:W-:Y:S02]  /*6e70*/  HADD2.F32 R92, -RZ, R92.H1_H1 ;  /* 0x3000005cff5c7230 */ /* 0x000fe40000004100 */
[C---:B------:R-:W-:Y:S01]  /*6e80*/  FFMA R19, R73.reuse, R88, R19 ;  /* 0x0000005849137223 */ /* 0x040fe20000000013 */
[C---:B------:R-:W-:Y:S01]  /*6e90*/  FFMA R16, R73.reuse, R89, R16 ;  /* 0x0000005949107223 */ /* 0x040fe20000000010 */
        /* <DEDUP_REMOVED lines=17> */
[----:B------:R1:W-:Y:S01]  /*6fb0*/  STS.128 [R137+UR44+0x4200], R172 ;  /* 0x004200ac89007988 */ /* 0x0003e20008000c2c */
[----:B------:R-:W-:Y:S01]  /*6fc0*/  F2FP.SATFINITE.E5M2.F32.PACK_AB_MERGE_C R180, R17, R16, R180 ;  /* 0x0000001011b4723e */ /* 0x000fe200048060b4 */
[C---:B------:R-:W-:Y:S01]  /*6fd0*/  FFMA R22, R73.reuse, R95, R22 ;  /* 0x0000005f49167223 */ /* 0x040fe20000000016 */
[C---:B------:R-:W-:Y:S01]  /*6fe0*/  FMUL R27, R70.reuse, R27 ;  /* 0x0000001b461b7220 */ /* 0x040fe20000400000 */
[--C-:B------:R-:W-:Y:S02]  /*6ff0*/  HADD2.F32 R99, -RZ, R100.reuse.H0_H0 ;  /* 0x20000064ff637230 */ /* 0x100fe40000004100 */
[C---:B------:R-:W-:Y:S01]  /*7000*/  FMUL R26, R70.reuse, R30 ;  /* 0x0000001e461a7220 */ /* 0x040fe20000400000 */
[----:B------:R-:W-:Y:S02]  /*7010*/  HADD2.F32 R100, -RZ, R100.H1_H1 ;  /* 0x30000064ff647230 */ /* 0x000fe40000004100 */
[C---:B------:R-:W-:Y:S01]  /*7020*/  FFMA R27, R73.reuse, R96, R27 ;  /* 0x00000060491b7223 */ /* 0x040fe2000000001b */
[C---:B------:R-:W-:Y:S01]  /*7030*/  FFMA R24, R73.reuse, R97, R24 ;  /* 0x0000006149187223 */ /* 0x040fe20000000018 */
[C---:B------:R-:W-:Y:S01]  /*7040*/  FFMA R25, R73.reuse, R98, R25 ;  /* 0x0000006249197223 */ /* 0x040fe20000000019 */
[----:B------:R-:W-:Y:S01]  /*7050*/  F2FP.F16.E5M2.UNPACK_B R130, R154 ;  /* 0x0000009aff82723e */ /* 0x000fe200020004ff */
[----:B------:R-:W-:Y:S01]  /*7060*/  FFMA R26, R73, R99, R26 ;  /* 0x00000063491a7223 */ /* 0x000fe2000000001a */
[----:B------:R-:W-:Y:S01]  /*7070*/  F2FP.SATFINITE.E5M2.F32.PACK_AB_MERGE_C R181, R27, R22, RZ ;  /* 0x000000161bb5723e */ /* 0x000fe200048060ff */
[C---:B------:R-:W-:Y:S01]  /*7080*/  FMUL R31, R70.reuse, R31 ;  /* 0x0000001f461f7220 */ /* 0x040fe20000400000 */
[--C-:B------:R-:W-:Y:S02]  /*7090*/  HADD2.F32 R103, -RZ, R104.reuse.H0_H0 ;  /* 0x20000068ff677230 */ /* 0x100fe40000004100 */
[C---:B------:R-:W-:Y:S01]  /*70a0*/  FMUL R30, R70.reuse, R34 ;  /* 0x00000022461e7220 */ /* 0x040fe20000400000 */
[----:B------:R-:W-:Y:S01]  /*70b0*/  HADD2.F32 R104, -RZ, R104.H1_H1 ;  /* 0x30000068ff687230 */ /* 0x000fe20000004100 */
[----:B------:R-:W-:Y:S01]  /*70c0*/  F2FP.SATFINITE.E5M2.F32.PACK_AB_MERGE_C R181, R21, R20, R181 ;  /* 0x0000001415b5723e */ /* 0x000fe200048060b5 */
[C---:B------:R-:W-:Y:S01]  /*70d0*/  FFMA R31, R73.reuse, R100, R31 ;  /* 0x00000064491f7223 */ /* 0x040fe2000000001f */
[C---:B------:R-:W-:Y:S01]  /*70e0*/  FFMA R28, R73.reuse, R101, R28 ;  /* 0x00000065491c7223 */ /* 0x040fe2000000001c */
[C---:B------:R-:W-:Y:S01]  /*70f0*/  FFMA R29, R73.reuse, R102, R29 ;  /* 0x00000066491d7223 */ /* 0x040fe2000000001d */
[----:B------:R-:W-:Y:S01]  /*7100*/  F2FP.F16.E5M2.UNPACK_B R132, R154.H1 ;  /* 0x0000009aff84723e */ /* 0x000fe200030004ff */
[----:B------:R-:W-:Y:S01]  /*7110*/  FFMA R30, R73, R103, R30 ;  /* 0x00000067491e7223 */ /* 0x000fe2000000001e */
[----:B------:R-:W-:Y:S01]  /*7120*/  F2FP.SATFINITE.E5M2.F32.PACK_AB_MERGE_C R182, R31, R26, RZ ;  /* 0x0000001a1fb6723e */ /* 0x000fe200048060ff */
[----:B------:R-:W-:Y:S02]  /*7130*/  HADD2.F32 R129, -RZ, R130.H0_H0 ;  /* 0x20000082ff817230 */ /* 0x000fe40000004100 */
[C---:B------:R-:W-:Y:S01]  /*7140*/  FMUL R35, R70.reuse, R35 ;  /* 0x0000002346237220 */ /* 0x040fe20000400000 */
[----:B------:R-:W-:Y:S01]  /*7150*/  HADD2.F32 R107, -RZ, R108.H0_H0 ;  /* 0x2000006cff6b7230 */ /* 0x000fe20000004100 */
[----:B------:R-:W-:Y:S01]  /*7160*/  F2FP.SATFINITE.E5M2.F32.PACK_AB_MERGE_C R182, R25, R24, R182 ;  /* 0x0000001819b6723e */ /* 0x000fe200048060b6 */
[----:B------:R-:W-:Y:S02]  /*7170*/  HADD2.F32 R130, -RZ, R130.H1_H1 ;  /* 0x30000082ff827230 */ /* 0x000fe40000004100 */
[C---:B------:R-:W-:Y:S01]  /*7180*/  FFMA R35, R73.reuse, R104, R35 ;  /* 0x0000006849237223 */ /* 0x040fe20000000023 */
[C---:B------:R-:W-:Y:S01]  /*7190*/  FFMA R32, R73.reuse, R105, R32 ;  /* 0x0000006949207223 */ /* 0x040fe20000000020 */
[----:B------:R-:W-:Y:S01]  /*71a0*/  FFMA R33, R73, R106, R33 ;  /* 0x0000006a49217223 */ /* 0x000fe20000000021 */
[----:B------:R-:W-:Y:S02]  /*71b0*/  HADD2.F32 R108, -RZ, R108.H1_H1 ;  /* 0x3000006cff6c7230 */ /* 0x000fe40000004100 */
        /* <DEDUP_REMOVED lines=16> */
[----:B------:R1:W-:Y:S01]  /*72c0*/  STS.128 [R179+0x4010], R180 ;  /* 0x004010b4b3007388 */ /* 0x0003e20000000c00 */
[----:B------:R-:W-:Y:S01]  /*72d0*/  F2FP.SATFINITE.E5M2.F32.PACK_AB_MERGE_C R188, R33, R32, R188 ;  /* 0x0000002021bc723e */ /* 0x000fe200048060bc */
[C---:B------:R-:W-:Y:S01]  /*72e0*/  FFMA R38, R73.reuse, R111, R38 ;  /* 0x0000006f49267223 */ /* 0x040fe20000000026 */
[C---:B------:R-:W-:Y:S01]  /*72f0*/  FMUL R43, R70.reuse, R43 ;  /* 0x0000002b462b7220 */ /* 0x040fe20000400000 */
[--C-:B------:R-:W-:Y:S02]  /*7300*/  HADD2.F32 R115, -RZ, R116.reuse.H0_H0 ;  /* 0x20000074ff737230 */ /* 0x100fe40000004100 */
[----:B------:R-:W-:Y:S01]  /*7310*/  FMUL R42, R70, R46 ;  /* 0x0000002e462a7220 */ /* 0x000fe20000400000 */
[----:B------:R-:W-:Y:S02]  /*7320*/  HADD2.F32 R116, -RZ, R116.H1_H1 ;  /* 0x30000074ff747230 */ /* 0x000fe40000004100 */
[C---:B------:R-:W-:Y:S01]  /*7330*/  FFMA R43, R73.reuse, R112, R43 ;  /* 0x00000070492b7223 */ /* 0x040fe2000000002b */
[C---:B------:R-:W-:Y:S01]  /*7340*/  FFMA R40, R73.reuse, R113, R40 ;  /* 0x0000007149287223 */ /* 0x040fe20000000028 */
[C---:B------:R-:W-:Y:S01]  /*7350*/  FFMA R41, R73.reuse, R114, R41 ;  /* 0x0000007249297223 */ /* 0x040fe20000000029 */
[----:B------:R-:W-:Y:S01]  /*7360*/  ISETP.NE.AND P0, PT, R178, RZ, PT ;  /* 0x000000ffb200720c */ /* 0x000fe20003f05270 */
        /* <DEDUP_REMOVED lines=10> */
[C---:B------:R-:W-:Y:S01]  /*7410*/  FMUL R51, R70.reuse, R51 ;  /* 0x0000003346337220 */ /* 0x040fe20000400000 */
[--C-:B------:R-:W-:Y:S02]  /*7420*/  HADD2.F32 R123, -RZ, R124.reuse.H0_H0 ;  /* 0x2000007cff7b7230 */ /* 0x100fe40000004100 */
[C---:B------:R-:W-:Y:S01]  /*7430*/  FFMA R46, R73.reuse, R119, R46 ;  /* 0x00000077492e7223 */ /* 0x040fe2000000002e */
[----:B------:R-:W-:Y:S02]  /*7440*/  HADD2.F32 R124, -RZ, R124.H1_H1 ;  /* 0x3000007cff7c7230 */ /* 0x000fe40000004100 */
[C---:B------:R-:W-:Y:S01]  /*7450*/  FMUL R50, R70.reuse, R54 ;  /* 0x0000003646327220 */ /* 0x040fe20000400000 */
[C---:B------:R-:W-:Y:S01]  /*7460*/  FFMA R51, R73.reuse, R120, R51 ;  /* 0x0000007849337223 */ /* 0x040fe20000000033 */
[C---:B------:R-:W-:Y:S01]  /*7470*/  FMUL R55, R70.reuse, R55 ;  /* 0x0000003746377220 */ /* 0x040fe20000400000 */
[C---:B------:R-:W-:Y:S01]  /*7480*/  FFMA R48, R73.reuse, R121, R48 ;  /* 0x0000007949307223 */ /* 0x040fe20000000030 */
[C---:B------:R-:W-:Y:S01]  /*7490*/  FFMA R49, R73.reuse, R122, R49 ;  /* 0x0000007a49317223 */ /* 0x040fe20000000031 */
        /* <DEDUP_REMOVED lines=20> */
[----:B------:R-:W-:Y:S01]  /*75e0*/  FFMA R63, R73, R132, R63 ;  /* 0x00000084493f7223 */ /* 0x000fe2000000003f */
[----:B------:R-:W-:Y:S01]  /*75f0*/  FMUL R67, R70, R67 ;  /* 0x0000004346437220 */ /* 0x000fe20000400000 */
[----:B------:R-:W-:Y:S01]  /*7600*/  F2FP.SATFINITE.E5M2.F32.PACK_AB_MERGE_C R190, R47, R42, RZ ;  /* 0x0000002a2fbe723e */ /* 0x000fe200048060ff */
[----:B------:R-:W-:Y:S01]  /*7610*/  FFMA R60, R73, R133, R60 ;  /* 0x00000085493c7223 */ /* 0x000fe2000000003c */
[----:B------:R-:W-:Y:S01]  /*7620*/  F2FP.SATFINITE.E5M2.F32.PACK_AB_MERGE_C R191, R51, R46, RZ ;  /* 0x0000002e33bf723e */ /* 0x000fe200048060ff */
[C---:B------:R-:W-:Y:S01]  /*7630*/  FFMA R61, R73.reuse, R134, R61 ;  /* 0x00000086493d7223 */ /* 0x040fe2000000003d */
[C---:B------:R-:W-:Y:S01]  /*7640*/  FFMA R62, R73.reuse, R135, R62 ;  /* 0x00000087493e7223 */ /* 0x040fe2000000003e */
[----:B------:R-:W-:Y:S01]  /*7650*/  FFMA R67, R73, R136, R67 ;  /* 0x0000008849437223 */ /* 0x000fe20000000043 */
[----:B------:R-:W-:Y:S02]  /*7660*/  F2FP.SATFINITE.E5M2.F32.PACK_AB_MERGE_C R190, R41, R40, R190 ;  /* 0x0000002829be723e */ /* 0x000fe400048060be */
[----:B------:R-:W-:Y:S02]  /*7670*/  F2FP.SATFINITE.E5M2.F32.PACK_AB_MERGE_C R191, R45, R44, R191 ;  /* 0x0000002c2dbf723e */ /* 0x000fe400048060bf */
[----:B------:R-:W-:Y:S02]  /*7680*/  F2FP.SATFINITE.E5M2.F32.PACK_AB_MERGE_C R192, R55, R50, RZ ;  /* 0x0000003237c0723e */ /* 0x000fe400048060ff */
[----:B------:R-:W-:Y:S01]  /*7690*/  F2FP.SATFINITE.E5M2.F32.PACK_AB_MERGE_C R193, R59, R54, RZ ;  /* 0x000000363bc1723e */ /* 0x000fe200048060ff */
[----:B------:R1:W-:Y:S01]  /*76a0*/  STS.128 [R185+0x4020], R188 ;  /* 0x004020bcb9007388 */ /* 0x0003e20000000c00 */
[----:B------:R-:W-:Y:S02]  /*76b0*/  F2FP.SATFINITE.E5M2.F32.PACK_AB_MERGE_C R194, R63, R58, RZ ;  /* 0x0000003a3fc2723e */ /* 0x000fe400048060ff */
[----:B------:R-:W-:Y:S02]  /*76c0*/  F2FP.SATFINITE.E5M2.F32.PACK_AB_MERGE_C R195, R67, R62, RZ ;  /* 0x0000003e43c3723e */ /* 0x000fe400048060ff */
[----:B------:R-:W-:Y:S02]  /*76d0*/  F2FP.SATFINITE.E5M2.F32.PACK_AB_MERGE_C R192, R49, R48, R192 ;  /* 0x0000003031c0723e */ /* 0x000fe400048060c0 */
[----:B------:R-:W-:Y:S02]  /*76e0*/  F2FP.SATFINITE.E5M2.F32.PACK_AB_MERGE_C R193, R53, R52, R193 ;  /* 0x0000003435c1723e */ /* 0x000fe400048060c1 */
[----:B------:R-:W-:Y:S02]  /*76f0*/  F2FP.SATFINITE.E5M2.F32.PACK_AB_MERGE_C R194, R57, R56, R194 ;  /* 0x0000003839c2723e */ /* 0x000fe400048060c2 */
[----:B------:R-:W-:Y:S02]  /*7700*/  F2FP.SATFINITE.E5M2.F32.PACK_AB_MERGE_C R195, R61, R60, R195 ;  /* 0x0000003c3dc3723e */ /* 0x000fe400048060c3 */
[----:B------:R-:W-:Y:S02]  /*7710*/  LEA R197, R166, UR44, 0x3 ;  /* 0x0000002ca6c57c11 */ /* 0x000fe4000f8e18ff */
[----:B------:R-:W-:Y:S01]  /*7720*/  @P6 SHF.L.U32 R202, R165, 0x1f, RZ ;  /* 0x0000001fa5ca6819 */ /* 0x000fe200000006ff */
[----:B------:R1:W-:Y:S01]  /*7730*/  STS.128 [R184+0x4010], R192 ;  /* 0x004010c0b8007388 */ /* 0x0003e20000000c00 */
[----:B------:R-:W-:Y:S01]  /*7740*/  @!PT LDS RZ, [RZ] ;  /* 0x00000000fffff984 */ /* 0x000fe20000000800 */
[----:B------:R-:W-:Y:S01]  /*7750*/  @!PT LDS RZ, [RZ] ;  /* 0x00000000fffff984 */ /* 0x000fe20000000800 */
[----:B------:R-:W-:Y:S01]  /*7760*/  @!PT LDS RZ, [RZ] ;  /* 0x00000000fffff984 */ /* 0x000fe20000000800 */
[----:B------:R-:W-:Y:S01]  /*7770*/  @!PT LDS RZ, [RZ] ;  /* 0x00000000fffff984 */ /* 0x000fe20000000800 */
[----:B------:R2:W-:Y:S07]  /*7780*/  MEMBAR.ALL.CTA ;  /* 0x0000000000007992 */ /* 0x0005ee0000008000 */
[----:B--2---:R-:W2:Y:S02]  /*7790*/  FENCE.VIEW.ASYNC.S ;  /* 0x00000000000073c6 */ /* 0x004ea40000000000 */
[----:B--2---:R-:W-:Y:S06]  /*77a0*/  BAR.SYNC.DEFER_BLOCKING 0x1, 0x80 ;  /* 0x0042000000007b1d */ /* 0x004fec0000010000 */
[----:B------:R-:W-:Y:S05]  /*77b0*/  @P0 BRA `(.L_x_115) ;  /* 0x0000000000280947 */ /* 0x000fea0003800000 */
[----:B------:R-:W2:Y:S01]  /*77c0*/  LDCU.64 UR6, c[0x0][0x348] ;  /* 0x00006900ff0677ac */ /* 0x000ea20008000a00 */
[----:B------:R-:W-:Y:S01]  /*77d0*/  UIADD3 UR4, UPT, UPT, UR44, 0x4200, URZ ;  /* 0x000042002c047890 */ /* 0x000fe2000fffe0ff */
[----:B------:R-:W-:Y:S05]  /*77e0*/  UMOV UR51, UR36 ;  /* 0x0000002400337c82 */ /* 0x000fea0008000000 */
[----:B------:R-:W-:Y:S04]  /*77f0*/  MOV R177, UR4 ;  /* 0x0000000400b17c02 */ /* 0x000fe80008000f00 */
[----:B------:R-:W-:Y:S01]  /*7800*/  R2UR UR48, R177 ;  /* 0x00000000b13072ca */ /* 0x000fe200000e0000 */
[----:B--2---:R-:W-:Y:S04]  /*7810*/  UIADD3 UR4, UP0, UPT, UR6, 0x680, URZ ;  /* 0x0000068006047890 */ /* 0x004fe8000ff1e0ff */
[----:B------:R-:W-:Y:S09]  /*7820*/  UIADD3.X UR5, UPT, UPT, URZ, UR7, URZ, UP0, !UPT ;  /* 0x00000007ff057290 */ /* 0x000ff200087fe4ff */
[----:B------:R2:W-:Y:S01]  /*7830*/  UTMASTG.3D [UR48], [UR4] ;  /* 0x00000030040073b5 */ /* 0x0005e20008010000 */
[----:B------:R0:W-:Y:S01]  /*7840*/  UTMACMDFLUSH ;  /* 0x00000000000079b7 */ /* 0x0001e20000000000 */
[----:B--2---:R-:W-:Y:S04]  /*7850*/  DEPBAR.LE SB0, 0x1 ;  /* 0x000080400000791a */ /* 0x004fe80000000000 */
.L_x_115:
[----:B------:R-:W-:Y:S05]  /*7860*/  BSYNC.RECONVERGENT B0 ;  /* 0x0000000000007941 */ /* 0x000fea0003800200 */
.L_x_114:
[----:B------:R-:W-:Y:S06]  /*7870*/  BAR.SYNC.DEFER_BLOCKING 0x1, 0x80 ;  /* 0x0042000000007b1d */ /* 0x000fec0000010000 */
[----:B------:R-:W2:Y:S01]  /*7880*/  @P6 SYNCS.PHASECHK.TRANS64.TRYWAIT P0, [R197+URZ+0x50], R202 ;  /* 0x000050cac50065a7 */ /* 0x000ea200080011ff */
[----:B------:R-:W-:Y:S01]  /*7890*/  BSSY B1, `(.L_x_116) ;  /* 0x0000023000017945 */ /* 0x000fe20003800000 */
[----:B--2---:R-:W-:Y:S03]  /*78a0*/  @P6 SEL R186, RZ, 0x1, !P0 ;  /* 0x00000001ffba6807 */ /* 0x004fe60004000000 */
[----:B------:R-:W-:Y:S05]  /*78b0*/  @!P6 BRA `(.L_x_117) ;  /* 0x000000000080e947 */ /* 0x000fea0003800000 */
[----:B------:R-:W-:Y:S01]  /*78c0*/  ISETP.NE.AND P1, PT, R187, RZ, PT ;  /* 0x000000ffbb00720c */ /* 0x000fe20003f25270 */
[----:B------:R-:W2:Y:S01]  /*78d0*/  S2R R0, SR_CgaCtaId ;  /* 0x0000000000007919 */ /* 0x000ea20000008800 */
[----:B------:R-:W-:Y:S01]  /*78e0*/  ISETP.NE.AND P0, PT, R186, RZ, PT ;  /* 0x000000ffba00720c */ /* 0x000fe20003f05270 */
[----:B------:R-:W-:Y:S10]  /*78f0*/  BSSY B0, `(.L_x_118) ;  /* 0x0000009000007945 */ /* 0x000ff40003800000 */
[----:B------:R-:W-:Y:S04]  /*7900*/  @P1 IMAD R3, R166, 0x2000, R171 ;  /* 0x00002000a6031824 */ /* 0x000fe800078e02ab */
[C---:B------:R-:W-:Y:S01]  /*7910*/  @P1 IMAD.IADD R5, R3.reuse, 0x1, R196 ;  /* 0x0000000103051824 */ /* 0x040fe200078e02c4 */
[----:B------:R-:W-:Y:S03]  /*7920*/  @P1 IADD3 R200, PT, PT, R3, R200, RZ ;  /* 0x000000c803c81210 */ /* 0x000fe60007ffe0ff */
[----:B------:R-:W-:Y:S01]  /*7930*/  @P1 IMAD.IADD R198, R198, 0x1, R5 ;  /* 0x00000001c6c61824 */ /* 0x000fe200078e0205 */
[----:B------:R-:W-:Y:S06]  /*7940*/  @P0 BRA `(.L_x_119) ;  /* 0x00000000000c0947 */ /* 0x000fec0003800000 */
[----:B------:R-:W-:Y:S04]  /*7950*/  SHF.L.U32 R2, R165, 0x1f, RZ ;  /* 0x0000001fa5027819 */ /* 0x000fe800000006ff */
[----:B------:R-:W3:Y:S02]  /*7960*/  SYNCS.PHASECHK.TRANS64.TRYWAIT P0, [R197+URZ+0x50], R2 ;  /* 0x00005002c50075a7 */ /* 0x000ee400080011ff */
[----:B---3--:R-:W-:Y:S05]  /*7970*/  @!P0 BRA `(.L_x_120) ;  /* 0x0000002000208947 */ /* 0x008fea0003800000 */
.L_x_119:
[----:B------:R-:W-:Y:S05]  /*7980*/  BSYNC B0 ;  /* 0x0000000000007941 */ /* 0x000fea0003800000 */
.L_x_118:
[----:B------:R-:W-:Y:S01]  /*7990*/  ISETP.NE.AND P0, PT, R187, RZ, PT ;  /* 0x000000ffbb00720c */ /* 0x000fe20003f05270 */
[----:B---3--:R-:W-:Y:S02]  /*79a0*/  VIADD R197, R197, 0x60 ;  /* 0x00000060c5c57836 */ /* 0x008fe40000000000 */
[----:B------:R-:W-:Y:S03]  /*79b0*/  VIADD R166, R166, 0x1 ;  /* 0x00000001a6a67836 */ /* 0x000fe60000000000 */
[----:B--2---:R-:W-:Y:S07]  /*79c0*/  PRMT R0, R0, 0x654, R197 ;  /* 0x0000065400007816 */ /* 0x004fee00000000c5 */
[----:B------:R2:W3:Y:S04]  /*79d0*/  @P0 LDS.128 R140, [R3] ;  /* 0x00000000038c0984 */ /* 0x0004e80000000c00 */
[----:B------:R2:W4:Y:S04]  /*79e0*/  @P0 LDS.128 R144, [R5+0x10] ;  /* 0x0000100005900984 */ /* 0x0005280000000c00 */
        /* <DEDUP_REMOVED lines=12> */
[----:B--234-:R-:W-:Y:S02]  /*7ab0*/  LOP3.LUT R165, R165, R0, RZ, 0x3c, !PT ;  /* 0x00000000a5a57212 */ /* 0x01cfe400078e3cff */
.L_x_117:
[----:B------:R-:W-:Y:S05]  /*7ac0*/  BSYNC B1 ;  /* 0x0000000000017941 */ /* 0x000fea0003800000 */
.L_x_116:
[----:B------:R-:W-:Y:S05]  /*7ad0*/  VIADD R0, R71, 0x40 ;  /* 0x0000004047007836 */ /* 0x000fea0000000000 */
[----:B------:R-:W-:Y:S04]  /*7ae0*/  SHF.R.U32.HI R0, RZ, 0x15, R0 ;  /* 0x00000015ff007819 */ /* 0x000fe80000011600 */
[----:B------:R-:W-:Y:S11]  /*7af0*/  LOP3.LUT P0, RZ, R0, 0x3, R159, 0x48, !PT ;  /* 0x0000000300ff7812 */ /* 0x000ff6000780489f */
[----:B------:R-:W-:Y:S02]  /*7b00*/  @!UPT UIADD3 URZ, UPT, UPT, URZ, URZ, URZ ;  /* 0x000000fffffff290 */ /* 0x000fe4000fffe0ff */
        /* <DEDUP_REMOVED lines=8> */
[----:B------:R-:W5:Y:S01]  /*7b90*/  LDCU.64 UR4, c[0x4][0x10] ;  /* 0x01000200ff0477ac */ /* 0x000f620008000a00 */
[----:B--2---:R-:W-:Y:S01]  /*7ba0*/  MOV R5, UR9 ;  /* 0x0000000900057c02 */ /* 0x004fe20008000f00 */
[----:B------:R-:W-:Y:S01]  /*7bb0*/  IMAD.U32 R4, RZ, RZ, UR8 ;  /* 0x00000008ff047e24 */ /* 0x000fe2000f8e00ff */
[----:B---3--:R-:W-:Y:S01]  /*7bc0*/  MOV R7, UR7 ;  /* 0x0000000700077c02 */ /* 0x008fe20008000f00 */
[----:B------:R-:W-:Y:S01]  /*7bd0*/  IMAD.U32 R6, RZ, RZ, UR6 ;  /* 0x00000006ff067e24 */ /* 0x000fe2000f8e00ff */
[----:B-----5:R-:W-:Y:S01]  /*7be0*/  MOV R11, UR5 ;  /* 0x00000005000b7c02 */ /* 0x020fe20008000f00 */
[----:B------:R-:W-:Y:S02]  /*7bf0*/  IMAD.U32 R10, RZ, RZ, UR4 ;  /* 0x00000004ff0a7e24 */ /* 0x000fe4000f8e00ff */
[----:B------:R-:W-:Y:S07]  /*7c00*/  LEPC R20, `(.L_x_121) ;  /* 0x000000001014794e */ /* 0x000fee0000000000 */
[----:B-1--4-:R-:W-:Y:S05]  /*7c10*/  CALL.ABS.NOINC R2 ;  /* 0x0000000002007343 */ /* 0x012fea0003c00000 */
.L_x_121:
[----:B------:R-:W-:Y:S01]  /*7c20*/  ISETP.NE.AND P0, PT, R178, RZ, PT ;  /* 0x000000ffb200720c */ /* 0x000fe20003f05270 */
[----:B------:R-:W-:Y:S05]  /*7c30*/  WARPSYNC.ALL ;  /* 0x0000000000007948 */ /* 0x000fea0003800000 */
[----:B------:R-:W-:Y:S01]  /*7c40*/  R2UR UR4, R71 ;  /* 0x00000000470472ca */ /* 0x000fe200000e0000 */
[----:B------:R-:W-:Y:S01]  /*7c50*/  BSSY.RECONVERGENT B0, `(.L_x_122) ;  /* 0x000011d000007945 */ /* 0x000fe20003800200 */
[----:B------:R-:W-:Y:S02]  /*7c60*/  F2FP.F16.E5M2.UNPACK_B R11, R141 ;  /* 0x0000008dff0b723e */ /* 0x000fe400020004ff */
[----:B------:R-:W-:Y:S02]  /*7c70*/  F2FP.F16.E5M2.UNPACK_B R10, R142 ;  /* 0x0000008eff0a723e */ /* 0x000fe400020004ff */
[----:B------:R-:W-:Y:S01]  /*7c80*/  F2FP.F16.E5M2.UNPACK_B R9, R143 ;  /* 0x0000008fff09723e */ /* 0x000fe200020004ff */
[--C-:B------:R-:W-:Y:S01]  /*7c90*/  HADD2.F32 R74, -RZ, R11.reuse.H0_H0 ;  /* 0x2000000bff4a7230 */ /* 0x100fe20000004100 */
[----:B------:R-:W-:Y:S01]  /*7ca0*/  F2FP.F16.E5M2.UNPACK_B R8, R144 ;  /* 0x00000090ff08723e */ /* 0x000fe200020004ff */
[----:B------:R-:W-:Y:S01]  /*7cb0*/  HADD2.F32 R76, -RZ, R11.H1_H1 ;  /* 0x3000000bff4c7230 */ /* 0x000fe20000004100 */
[----:B------:R-:W-:Y:S01]  /*7cc0*/  F2FP.F16.E5M2.UNPACK_B R7, R145 ;  /* 0x00000091ff07723e */ /* 0x000fe200020004ff */
[--C-:B------:R-:W-:Y:S01]  /*7cd0*/  HADD2.F32 R77, -RZ, R10.reuse.H0_H0 ;  /* 0x2000000aff4d7230 */ /* 0x100fe20000004100 */
[----:B------:R-:W-:Y:S01]  /*7ce0*/  F2FP.F16.E5M2.UNPACK_B R6, R146 ;  /* 0x00000092ff06723e */ /* 0x000fe200020004ff */
[----:B------:R-:W-:Y:S01]  /*7cf0*/  HADD2.F32 R80, -RZ, R10.H1_H1 ;  /* 0x3000000aff507230 */ /* 0x000fe20000004100 */
[----:B------:R-:W-:Y:S01]  /*7d00*/  F2FP.F16.E5M2.UNPACK_B R5, R147 ;  /* 0x00000093ff05723e */ /* 0x000fe200020004ff */
[--C-:B------:R-:W-:Y:S01]  /*7d10*/  HADD2.F32 R81, -RZ, R9.reuse.H0_H0 ;  /* 0x20000009ff517230 */ /* 0x100fe20000004100 */
[----:B-1----:R-:W-:Y:S01]  /*7d20*/  F2FP.F16.E5M2.UNPACK_B R4, R148 ;  /* 0x00000094ff04723e */ /* 0x002fe200020004ff */
[----:B------:R-:W-:Y:S01]  /*7d30*/  HADD2.F32 R83, -RZ, R9.H1_H1 ;  /* 0x30000009ff537230 */ /* 0x000fe20000004100 */
[-C--:B------:R-:W-:Y:S01]  /*7d40*/  F2FP.F16.E5M2.UNPACK_B R2, R140.reuse ;  /* 0x0000008cff02723e */ /* 0x080fe200020004ff */
[--C-:B------:R-:W-:Y:S01]  /*7d50*/  HADD2.F32 R86, -RZ, R8.reuse.H0_H0 ;  /* 0x20000008ff567230 */ /* 0x100fe20000004100 */
[----:B------:R-:W-:Y:S01]  /*7d60*/  F2FP.F16.E5M2.UNPACK_B R140, R140.H1 ;  /* 0x0000008cff8c723e */ /* 0x000fe200030004ff */
[----:B------:R-:W-:Y:S01]  /*7d70*/  HADD2.F32 R87, -RZ, R8.H1_H1 ;  /* 0x30000008ff577230 */ /* 0x000fe20000004100 */
[----:B------:R-:W-:Y:S01]  /*7d80*/  F2FP.F16.E5M2.UNPACK_B R141, R141.H1 ;  /* 0x0000008dff8d723e */ /* 0x000fe200030004ff */
[--C-:B------:R-:W-:Y:S01]  /*7d90*/  HADD2.F32 R90, -RZ, R7.reuse.H0_H0 ;  /* 0x20000007ff5a7230 */ /* 0x100fe20000004100 */
[----:B------:R-:W-:Y:S01]  /*7da0*/  F2FP.F16.E5M2.UNPACK_B R142, R142.H1 ;  /* 0x0000008eff8e723e */ /* 0x000fe200030004ff */
[----:B------:R-:W-:Y:S01]  /*7db0*/  HADD2.F32 R91, -RZ, R7.H1_H1 ;  /* 0x30000007ff5b7230 */ /* 0x000fe20000004100 */
[----:B------:R-:W-:Y:S01]  /*7dc0*/  F2FP.F16.E5M2.UNPACK_B R143, R143.H1 ;  /* 0x0000008fff8f723e */ /* 0x000fe200030004ff */
[--C-:B------:R-:W-:Y:S01]  /*7dd0*/  HADD2.F32 R94, -RZ, R6.reuse.H0_H0 ;  /* 0x20000006ff5e7230 */ /* 0x100fe20000004100 */
[----:B------:R-:W-:Y:S01]  /*7de0*/  IADD3 R161, PT, PT, R161, 0xc0, RZ ;  /* 0x000000c0a1a17810 */ /* 0x000fe20007ffe0ff */
[----:B------:R-:W-:Y:S01]  /*7df0*/  HADD2.F32 R95, -RZ, R6.H1_H1 ;  /* 0x30000006ff5f7230 */ /* 0x000fe20000004100 */
[----:B------:R-:W-:Y:S01]  /*7e00*/  F2FP.F16.E5M2.UNPACK_B R107, R149 ;  /* 0x00000095ff6b723e */ /* 0x000fe200020004ff */
[--C-:B------:R-:W-:Y:S01]  /*7e10*/  HADD2.F32 R98, -RZ, R5.reuse.H0_H0 ;  /* 0x20000005ff627230 */ /* 0x100fe20000004100 */
[----:B------:R-:W-:Y:S01]  /*7e20*/  LOP3.LUT R161, R161, 0xfefffff8, RZ, 0xc0, !PT ;  /* 0xfefffff8a1a17812 */ /* 0x000fe200078ec0ff */
[----:B------:R-:W-:Y:S01]  /*7e30*/  HADD2.F32 R99, -RZ, R5.H1_H1 ;  /* 0x30000005ff637230 */ /* 0x000fe20000004100 */
[----:B------:R-:W-:Y:S01]  /*7e40*/  F2FP.F16.E5M2.UNPACK_B R111, R150 ;  /* 0x00000096ff6f723e */ /* 0x000fe200020004ff */
[--C-:B------:R-:W-:Y:S01]  /*7e50*/  HADD2.F32 R102, -RZ, R4.reuse.H0_H0 ;  /* 0x20000004ff667230 */ /* 0x100fe20000004100 */
[----:B------:R-:W-:Y:S01]  /*7e60*/  F2FP.F16.E5M2.UNPACK_B R115, R151 ;  /* 0x00000097ff73723e */ /* 0x000fe200020004ff */
[----:B------:R-:W-:Y:S01]  /*7e70*/  HADD2.F32 R103, -RZ, R4.H1_H1 ;  /* 0x30000004ff677230 */ /* 0x000fe20000004100 */
[----:B------:R-:W-:Y:S01]  /*7e80*/  F2FP.F16.E5M2.UNPACK_B R119, R152 ;  /* 0x00000098ff77723e */ /* 0x000fe200020004ff */
[----:B------:R-:W1:Y:S01]  /*7e90*/  LDTM.x64 R4, tmem[UR4+0x40] ;  /* 0x00004004000479ee */ /* 0x000e620008340000 */
[--C-:B------:R-:W-:Y:S01]  /*7ea0*/  HADD2.F32 R0, -RZ, R2.reuse.H0_H0 ;  /* 0x20000002ff007230 */ /* 0x100fe20000004100 */
[----:B------:R-:W-:Y:S01]  /*7eb0*/  NOP ;  /* 0x0000000000007918 */ /* 0x000fe20000000000 */
[----:B-1----:R1:W-:Y:S01]  /*7ec0*/  SYNCS.ARRIVE.TRANS64.RED.A1T0 RZ, [R161+URZ], RZ ;  /* 0x000000ffa1ff79a7 */ /* 0x0023e200081004ff */
[----:B------:R-:W-:Y:S01]  /*7ed0*/  HADD2.F32 R2, -RZ, R2.H1_H1 ;  /* 0x30000002ff027230 */ /* 0x000fe20000004100 */
[----:B------:R-:W-:Y:S01]  /*7ee0*/  F2FP.F16.E5M2.UNPACK_B R123, R153 ;  /* 0x00000099ff7b723e */ /* 0x000fe200020004ff */
[----:B------:R-:W-:Y:S01]  /*7ef0*/  HADD2.F32 R78, -RZ, R141.H1_H1 ;  /* 0x3000008dff4e7230 */ /* 0x000fe20000004100 */
[----:B------:R-:W-:Y:S01]  /*7f00*/  F2FP.F16.E5M2.UNPACK_B R127, R154 ;  /* 0x0000009aff7f723e */ /* 0x000fe200020004ff */
[--C-:B------:R-:W-:Y:S01]  /*7f10*/  HADD2.F32 R106, -RZ, R107.reuse.H0_H0 ;  /* 0x2000006bff6a7230 */ /* 0x100fe20000004100 */
[----:B------:R-:W-:Y:S01]  /*7f20*/  F2FP.F16.E5M2.UNPACK_B R130, R155 ;  /* 0x0000009bff82723e */ /* 0x000fe200020004ff */
[----:B------:R-:W-:Y:S01]  /*7f30*/  HADD2.F32 R107, -RZ, R107.H1_H1 ;  /* 0x3000006bff6b7230 */ /* 0x000fe20000004100 */
[----:B------:R-:W-:Y:S01]  /*7f40*/  F2FP.F16.E5M2.UNPACK_B R144, R144.H1 ;  /* 0x00000090ff90723e */ /* 0x000fe200030004ff */
        /* <DEDUP_REMOVED lines=12> */
[C---:B------:R-:W-:Y:S01]  /*8010*/  FMUL R4, R70.reuse, R4 ;  /* 0x0000000446047220 */ /* 0x040fe20000400000 */
[C---:B------:R-:W-:Y:S01]  /*8020*/  FMUL R5, R70.reuse, R5 ;  /* 0x0000000546057220 */ /* 0x040fe20000400000 */
[--C-:B------:R-:W-:Y:S02]  /*8030*/  HADD2.F32 R3, -RZ, R140.reuse.H0_H0 ;  /* 0x2000008cff037230 */ /* 0x100fe40000004100 */
        /* <DEDUP_REMOVED lines=9> */
[----:B------:R-:W-:Y:S02]  /*80d0*/  HADD2.F32 R122, -RZ, R123.H0_H0 ;  /* 0x2000007bff7a7230 */ /* 0x000fe40000004100 */
[C---:B------:R-:W-:Y:S01]  /*80e0*/  FMUL R6, R70.reuse, R6 ;  /* 0x0000000646067220 */ /* 0x040fe20000400000 */
[----:B------:R-:W-:Y:S02]  /*80f0*/  HADD2.F32 R72, -RZ, R140.H1_H1 ;  /* 0x3000008cff487230 */ /* 0x000fe40000004100 */
[C---:B------:R-:W-:Y:S01]  /*8100*/  FMUL R7, R70.reuse, R7 ;  /* 0x0000000746077220 */ /* 0x040fe20000400000 */
[----:B------:R-:W-:Y:S02]  /*8110*/  HADD2.F32 R75, -RZ, R141.H0_H0 ;  /* 0x2000008dff4b7230 */ /* 0x000fe40000004100 */
[C---:B------:R-:W-:Y:S01]  /*8120*/  FFMA R6, R73.reuse, R3, R6 ;  /* 0x0000000349067223 */ /* 0x040fe20000000006 */
[----:B------:R-:W-:Y:S02]  /*8130*/  HADD2.F32 R123, -RZ, R123.H1_H1 ;  /* 0x3000007bff7b7230 */ /* 0x000fe40000004100 */
[C---:B------:R-:W-:Y:S01]  /*8140*/  FFMA R7, R73.reuse, R72, R7 ;  /* 0x0000004849077223 */ /* 0x040fe20000000007 */
[C---:B------:R-:W-:Y:S01]  /*8150*/  FFMA R8, R73.reuse, R74, R8 ;  /* 0x0000004a49087223 */ /* 0x040fe20000000008 */
[----:B------:R-:W-:Y:S01]  /*8160*/  FFMA R9, R73, R76, R9 ;  /* 0x0000004c49097223 */ /* 0x000fe20000000009 */
[--C-:B------:R-:W-:Y:S02]  /*8170*/  HADD2.F32 R126, -RZ, R127.reuse.H0_H0 ;  /* 0x2000007fff7e7230 */ /* 0x100fe40000004100 */
[C---:B------:R-:W-:Y:S01]  /*8180*/  FMUL R10, R70.reuse, R10 ;  /* 0x0000000a460a7220 */ /* 0x040fe20000400000 */
[----:B------:R-:W-:Y:S01]  /*8190*/  F2FP.SATFINITE.E5M2.F32.PACK_AB_MERGE_C R76, R7, R6, RZ ;  /* 0x00000006074c723e */ /* 0x000fe200048060ff */
[C---:B------:R-:W-:Y:S01]  /*81a0*/  FMUL R7, R70.reuse, R20 ;  /* 0x0000001446077220 */ /* 0x040fe20000400000 */
[----:B------:R-:W-:Y:S02]  /*81b0*/  HADD2.F32 R127, -RZ, R127.H1_H1 ;  /* 0x3000007fff7f7230 */ /* 0x000fe40000004100 */
[C---:B------:R-:W-:Y:S01]  /*81c0*/  FFMA R10, R73.reuse, R75, R10 ;  /* 0x0000004b490a7223 */ /* 0x040fe2000000000a */
[----:B------:R-:W-:Y:S02]  /*81d0*/  HADD2.F32 R72, -RZ, R130.H0_H0 ;  /* 0x20000082ff487230 */ /* 0x000fe40000004100 */
[C---:B------:R-:W-:Y:S01]  /*81e0*/  FMUL R11, R70.reuse, R11 ;  /* 0x0000000b460b7220 */ /* 0x040fe20000400000 */
[--C-:B------:R-:W-:Y:S02]  /*81f0*/  HADD2.F32 R79, -RZ, R142.reuse.H0_H0 ;  /* 0x2000008eff4f7230 */ /* 0x100fe40000004100 */
[C---:B------:R-:W-:Y:S01]  /*8200*/  FMUL R14, R70.reuse, R14 ;  /* 0x0000000e460e7220 */ /* 0x040fe20000400000 */
[----:B------:R-:W-:Y:S02]  /*8210*/  HADD2.F32 R82, -RZ, R142.H1_H1 ;  /* 0x3000008eff527230 */ /* 0x000fe40000004100 */
[C---:B------:R-:W-:Y:S01]  /*8220*/  FFMA R11, R73.reuse, R78, R11 ;  /* 0x0000004e490b7223 */ /* 0x040fe2000000000b */
[C---:B------:R-:W-:Y:S01]  /*8230*/  FFMA R12, R73.reuse, R77, R12 ;  /* 0x0000004d490c7223 */ /* 0x040fe2000000000c */
[C---:B------:R-:W-:Y:S01]  /*8240*/  FFMA R13, R73.reuse, R80, R13 ;  /* 0x00000050490d7223 */ /* 0x040fe2000000000d */
[----:B------:R-:W-:Y:S01]  /*8250*/  FFMA R14, R73, R79, R14 ;  /* 0x0000004f490e7223 */ /* 0x000fe2000000000e */
[----:B------:R-:W-:Y:S01]  /*8260*/  HADD2.F32 R75, -RZ, R130.H1_H1 ;  /* 0x30000082ff4b7230 */ /* 0x000fe20000004100 */
[----:B------:R-:W-:Y:S01]  /*8270*/  F2FP.SATFINITE.E5M2.F32.PACK_AB_MERGE_C R78, R11, R10, RZ ;  /* 0x0000000a0b4e723e */ /* 0x000fe200048060ff */
[C---:B------:R-:W-:Y:S01]  /*8280*/  FMUL R10, R70.reuse, R21 ;  /* 0x00000015460a7220 */ /* 0x040fe20000400000 */
[C---:B------:R-:W-:Y:S01]  /*8290*/  FMUL R21, R70.reuse, R28 ;  /* 0x0000001c46157220 */ /* 0x040fe20000400000 */
        /* <DEDUP_REMOVED lines=8> */
[C---:B------:R-:W-:Y:S01]  /*8320*/  FMUL R18, R70.reuse, R25 ;  /* 0x0000001946127220 */ /* 0x040fe20000400000 */
[----:B------:R-:W-:Y:S01]  /*8330*/  F2FP.SATFINITE.E5M2.F32.PACK_AB_MERGE_C R14, R15, R14, RZ ;  /* 0x0000000e0f0e723e */ /* 0x000fe200048060ff */
        /* <DEDUP_REMOVED lines=8> */
[C---:B------:R-:W-:Y:S01]  /*83c0*/  FFMA R11, R73.reuse, R88, R11 ;  /* 0x00000058490b7223 */ /* 0x040fe2000000000b */
[----:B------:R-:W-:Y:S01]  /*83d0*/  FMUL R22, R70, R29 ;  /* 0x0000001d46167220 */ /* 0x000fe20000400000 */
        /* <DEDUP_REMOVED lines=13> */
[----:B------:R-:W-:Y:S01]  /*84b0*/  FMUL R20, R70, R27 ;  /* 0x0000001b46147220 */ /* 0x000fe20000400000 */
[--C-:B------:R-:W-:Y:S01]  /*84c0*/  HADD2.F32 R96, -RZ, R146.reuse.H0_H0 ;  /* 0x20000092ff607230 */ /* 0x100fe20000004100 */
[----:B------:R-:W-:Y:S01]  /*84d0*/  F2FP.SATFINITE.E5M2.F32.PACK_AB_MERGE_C R16, R10, R7, R16 ;  /* 0x000000070a10723e */ /* 0x000fe20004806010 */
[----:B------:R-:W-:Y:S02]  /*84e0*/  HADD2.F32 R97, -RZ, R146.H1_H1 ;  /* 0x30000092ff617230 */ /* 0x000fe40000004100 */
[C---:B------:R-:W-:Y:S01]  /*84f0*/  FFMA R20, R73.reuse, R93, R20 ;  /* 0x0000005d49147223 */ /* 0x040fe20000000014 */
[C---:B------:R-:W-:Y:S01]  /*8500*/  FFMA R21, R73.reuse, R94, R21 ;  /* 0x0000005e49157223 */ /* 0x040fe20000000015 */
[C---:B------:R-:W-:Y:S01]  /*8510*/  FFMA R22, R73.reuse, R95, R22 ;  /* 0x0000005f49167223 */ /* 0x040fe20000000016 */
[C---:B------:R-:W-:Y:S01]  /*8520*/  FMUL R23, R70.reuse, R30 ;  /* 0x0000001e46177220 */ /* 0x040fe20000400000 */
[----:B------:R-:W-:Y:S01]  /*8530*/  FMUL R30, R70, R37 ;  /* 0x00000025461e7220 */ /* 0x000fe20000400000 */
[----:B------:R-:W-:Y:S01]  /*8540*/  F2FP.SATFINITE.E5M2.F32.PACK_AB_MERGE_C R19, R20, R19, RZ ;  /* 0x000000131413723e */ /* 0x000fe200048060ff */
[C---:B------:R-:W-:Y:S01]  /*8550*/  FMUL R37, R70.reuse, R44 ;  /* 0x0000002c46257220 */ /* 0x040fe20000400000 */
[C---:B------:R-:W-:Y:S01]  /*8560*/  FFMA R23, R73.reuse, R96, R23 ;  /* 0x0000006049177223 */ /* 0x040fe20000000017 */
        /* <DEDUP_REMOVED lines=20> */
[----:B------:R-:W-:Y:S01]  /*86b0*/  F2FP.F16.E5M2.UNPACK_B R151, R151.H1 ;  /* 0x00000097ff97723e */ /* 0x000fe200030004ff */
[----:B------:R-:W-:Y:S01]  /*86c0*/  FMUL R38, R70, R45 ;  /* 0x0000002d46267220 */ /* 0x000fe20000400000 */
[----:B------:R-:W-:Y:S01]  /*86d0*/  F2FP.SATFINITE.E5M2.F32.PACK_AB_MERGE_C R19, R28, R27, RZ ;  /* 0x0000001b1c13723e */ /* 0x000fe200048060ff */
[----:B------:R-:W-:Y:S01]  /*86e0*/  FFMA R31, R73, R104, R31 ;  /* 0x00000068491f7223 */ /* 0x000fe2000000001f */
[C---:B------:R-:W-:Y:S01]  /*86f0*/  FMUL R45, R70.reuse, R52 ;  /* 0x00000034462d7220 */ /* 0x040fe20000400000 */
[C---:B------:R-:W-:Y:S01]  /*8700*/  FMUL R52, R70.reuse, R59 ;  /* 0x0000003b46347220 */ /* 0x040fe20000400000 */
[----:B------:R-:W-:Y:S01]  /*8710*/  F2FP.F16.E5M2.UNPACK_B R152, R152.H1 ;  /* 0x00000098ff98723e */ /* 0x000fe200030004ff */
[C---:B------:R-:W-:Y:S01]  /*8720*/  FMUL R59, R70.reuse, R66 ;  /* 0x00000042463b7220 */ /* 0x040fe20000400000 */
[----:B------:R-:W-:Y:S01]  /*8730*/  F2FP.SATFINITE.E5M2.F32.PACK_AB_MERGE_C R66, R13, R12, R14 ;  /* 0x0000000c0d42723e */ /* 0x000fe2000480600e */
        /* <DEDUP_REMOVED lines=11> */
[C---:B------:R-:W-:Y:S01]  /*87f0*/  FFMA R35, R73.reuse, R108, R35 ;  /* 0x0000006c49237223 */ /* 0x040fe20000000023 */
[C---:B------:R-:W-:Y:S01]  /*8800*/  FMUL R36, R70.reuse, R43 ;  /* 0x0000002b46247220 */ /* 0x040fe20000400000 */
[--C-:B------:R-:W-:Y:S02]  /*8810*/  HADD2.F32 R112, -RZ, R150.reuse.H0_H0 ;  /* 0x20000096ff707230 */ /* 0x100fe40000004100 */
[C---:B------:R-:W-:Y:S01]  /*8820*/  FMUL R39, R70.reuse, R46 ;  /* 0x0000002e46277220 */ /* 0x040fe20000400000 */
[----:B------:R-:W-:Y:S02]  /*8830*/  HADD2.F32 R113, -RZ, R150.H1_H1 ;  /* 0x30000096ff717230 */ /* 0x000fe40000004100 */
        /* <DEDUP_REMOVED lines=12> */
[C---:B------:R-:W-:Y:S01]  /*8900*/  FMUL R46, R70.reuse, R53 ;  /* 0x00000035462e7220 */ /* 0x040fe20000400000 */
[--C-:B------:R-:W-:Y:S02]  /*8910*/  HADD2.F32 R120, -RZ, R152.reuse.H0_H0 ;  /* 0x20000098ff787230 */ /* 0x100fe40000004100 */
[C---:B------:R-:W-:Y:S01]  /*8920*/  FMUL R50, R70.reuse, R57 ;  /* 0x0000003946327220 */ /* 0x040fe20000400000 */
[C---:B------:R-:W-:Y:S01]  /*8930*/  FMUL R51, R70.reuse, R58 ;  /* 0x0000003a46337220 */ /* 0x040fe20000400000 */
[C---:B------:R-:W-:Y:S01]  /*8940*/  FMUL R53, R70.reuse, R60 ;  /* 0x0000003c46357220 */ /* 0x040fe20000400000 */
[C---:B------:R-:W-:Y:S01]  /*8950*/  FFMA R43, R73.reuse, R116, R43 ;  /* 0x00000074492b7223 */ /* 0x040fe2000000002b */
[----:B------:R-:W-:Y:S02]  /*8960*/  HADD2.F32 R121, -RZ, R152.H1_H1 ;  /* 0x30000098ff797230 */ /* 0x000fe40000004100 */
[C---:B------:R-:W-:Y:S01]  /*8970*/  FMUL R47, R70.reuse, R54 ;  /* 0x00000036462f7220 */ /* 0x040fe20000400000 */
[C---:B------:R-:W-:Y:S01]  /*8980*/  FMUL R57, R70.reuse, R64 ;  /* 0x0000004046397220 */ /* 0x040fe20000400000 */
[C---:B------:R-:W-:Y:S01]  /*8990*/  FMUL R58, R70.reuse, R65 ;  /* 0x00000041463a7220 */ /* 0x040fe20000400000 */
[C---:B------:R-:W-:Y:S01]  /*89a0*/  FMUL R60, R70.reuse, R67 ;  /* 0x00000043463c7220 */ /* 0x040fe20000400000 */
[----:B------:R-:W-:Y:S01]  /*89b0*/  FFMA R44, R73, R117, R44 ;  /* 0x00000075492c7223 */ /* 0x000fe2000000002c */
[C---:B------:R-:W-:Y:S01]  /*89c0*/  FMUL R48, R70.reuse, R55 ;  /* 0x0000003746307220 */ /* 0x040fe20000400000 */
[----:B------:R-:W-:Y:S01]  /*89d0*/  F2FP.SATFINITE.E5M2.F32.PACK_AB_MERGE_C R64, R5, R4, R76 ;  /* 0x000000040540723e */ /* 0x000fe2000480604c */
[----:B------:R-:W-:Y:S01]  /*89e0*/  FFMA R45, R73, R118, R45 ;  /* 0x00000076492d7223 */ /* 0x000fe2000000002d */
[----:B------:R-:W-:Y:S01]  /*89f0*/  F2FP.SATFINITE.E5M2.F32.PACK_AB_MERGE_C R65, R9, R8, R78 ;  /* 0x000000080941723e */ /* 0x000fe2000480604e */
[----:B------:R-:W-:Y:S01]  /*8a00*/  FMUL R49, R70, R56 ;  /* 0x0000003846317220 */ /* 0x000fe20000400000 */
[----:B------:R-:W-:Y:S01]  /*8a10*/  F2FP.SATFINITE.E5M2.F32.PACK_AB_MERGE_C R67, R2, R0, R3 ;  /* 0x000000000243723e */ /* 0x000fe20004806003 */
[C---:B------:R-:W-:Y:S01]  /*8a20*/  FFMA R46, R73.reuse, R119, R46 ;  /* 0x00000077492e7223 */ /* 0x040fe2000000002e */
[----:B------:R-:W-:Y:S01]  /*8a30*/  F2FP.F16.E5M2.UNPACK_B R154, R154.H1 ;  /* 0x0000009aff9a723e */ /* 0x000fe200030004ff */
[--C-:B------:R-:W-:Y:S02]  /*8a40*/  HADD2.F32 R124, -RZ, R153.reuse.H0_H0 ;  /* 0x20000099ff7c7230 */ /* 0x100fe40000004100 */
[C---:B------:R-:W-:Y:S01]  /*8a50*/  FFMA R47, R73.reuse, R120, R47 ;  /* 0x00000078492f7223 */ /* 0x040fe2000000002f */
[----:B------:R1:W-:Y:S01]  /*8a60*/  STS.128 [R137+UR44+0x6200], R64 ;  /* 0x0062004089007988 */ /* 0x0003e20008000c2c */
[----:B------:R-:W-:Y:S02]  /*8a70*/  HADD2.F32 R125, -RZ, R153.H1_H1 ;  /* 0x30000099ff7d7230 */ /* 0x000fe40000004100 */
[C---:B------:R-:W-:Y:S01]  /*8a80*/  FFMA R48, R73.reuse, R121, R48 ;  /* 0x0000007949307223 */ /* 0x040fe20000000030 */
[C---:B------:R-:W-:Y:S01]  /*8a90*/  FFMA R49, R73.reuse, R122, R49 ;  /* 0x0000007a49317223 */ /* 0x040fe20000000031 */
[----:B------:R-:W-:Y:S01]  /*8aa0*/  F2FP.F16.E5M2.UNPACK_B R155, R155.H1 ;  /* 0x0000009bff9b723e */ /* 0x000fe200030004ff */
[C---:B------:R-:W-:Y:S01]  /*8ab0*/  FFMA R50, R73.reuse, R123, R50 ;  /* 0x0000007b49327223 */ /* 0x040fe20000000032 */
[----:B------:R-:W-:Y:S01]  /*8ac0*/  FMUL R54, R70, R61 ;  /* 0x0000003d46367220 */ /* 0x000fe20000400000 */
[--C-:B------:R-:W-:Y:S01]  /*8ad0*/  HADD2.F32 R128, -RZ, R154.reuse.H0_H0 ;  /* 0x2000009aff807230 */ /* 0x100fe20000004100 */
[----:B------:R1:W-:Y:S01]  /*8ae0*/  STS.128 [R179+0x6010], R16 ;  /* 0x00601010b3007388 */ /* 0x0003e20000000c00 */
[----:B------:R-:W-:Y:S01]  /*8af0*/  F2FP.SATFINITE.E5M2.F32.PACK_AB_MERGE_C R35, R36, R35, RZ ;  /* 0x000000232423723e */ /* 0x000fe200048060ff */
[C---:B------:R-:W-:Y:S01]  /*8b00*/  FFMA R51, R73.reuse, R124, R51 ;  /* 0x0000007c49337223 */ /* 0x040fe20000000033 */
[----:B------:R-:W-:Y:S01]  /*8b10*/  F2FP.SATFINITE.E5M2.F32.PACK_AB_MERGE_C R39, R40, R39, RZ ;  /* 0x000000272827723e */ /* 0x000fe200048060ff */
[----:B------:R-:W-:Y:S02]  /*8b20*/  HADD2.F32 R129, -RZ, R154.H1_H1 ;  /* 0x3000009aff817230 */ /* 0x000fe40000004100 */
[C---:B------:R-:W-:Y:S01]  /*8b30*/  FMUL R55, R70.reuse, R62 ;  /* 0x0000003e46377220 */ /* 0x040fe20000400000 */
[C---:B------:R-:W-:Y:S01]  /*8b40*/  FFMA R52, R73.reuse, R125, R52 ;  /* 0x0000007d49347223 */ /* 0x040fe20000000034 */
[----:B------:R-:W-:Y:S01]  /*8b50*/  FMUL R56, R70, R63 ;  /* 0x0000003f46387220 */ /* 0x000fe20000400000 */
[C---:B------:R-:W-:Y:S01]  /*8b60*/  FFMA R53, R73.reuse, R126, R53 ;  /* 0x0000007e49357223 */ /* 0x040fe20000000035 */
[C---:B------:R-:W-:Y:S01]  /*8b70*/  FFMA R54, R73.reuse, R127, R54 ;  /* 0x0000007f49367223 */ /* 0x040fe20000000036 */
[--C-:B------:R-:W-:Y:S02]  /*8b80*/  HADD2.F32 R74, -RZ, R155.reuse.H0_H0 ;  /* 0x2000009bff4a7230 */ /* 0x100fe40000004100 */
[C---:B------:R-:W-:Y:S01]  /*8b90*/  FFMA R55, R73.reuse, R128, R55 ;  /* 0x0000008049377223 */ /* 0x040fe20000000037 */
[----:B------:R-:W-:Y:S02]  /*8ba0*/  HADD2.F32 R131, -RZ, R155.H1_H1 ;  /* 0x3000009bff837230 */ /* 0x000fe40000004100 */
[C---:B------:R-:W-:Y:S01]  /*8bb0*/  FFMA R56, R73.reuse, R129, R56 ;  /* 0x0000008149387223 */ /* 0x040fe20000000038 */
[----:B------:R-:W-:Y:S01]  /*8bc0*/  F2FP.SATFINITE.E5M2.F32.PACK_AB_MERGE_C R43, R44, R43, RZ ;  /* 0x0000002b2c2b723e */ /* 0x000fe200048060ff */
[C---:B------:R-:W-:Y:S01]  /*8bd0*/  FFMA R57, R73.reuse, R72, R57 ;  /* 0x0000004849397223 */ /* 0x040fe20000000039 */
[C---:B------:R-:W-:Y:S01]  /*8be0*/  FFMA R58, R73.reuse, R75, R58 ;  /* 0x0000004b493a7223 */ /* 0x040fe2000000003a */
[C---:B------:R-:W-:Y:S01]  /*8bf0*/  FFMA R59, R73.reuse, R74, R59 ;  /* 0x0000004a493b7223 */ /* 0x040fe2000000003b */
[----:B------:R-:W-:Y:S01]  /*8c00*/  F2FP.SATFINITE.E5M2.F32.PACK_AB_MERGE_C R33, R34, R33, R35 ;  /* 0x000000212221723e */ /* 0x000fe20004806023 */
[----:B------:R-:W-:Y:S01]  /*8c10*/  FFMA R60, R73, R131, R60 ;  /* 0x00000083493c7223 */ /* 0x000fe2000000003c */
[----:B------:R-:W-:Y:S02]  /*8c20*/  F2FP.SATFINITE.E5M2.F32.PACK_AB_MERGE_C R32, R30, R29, R32 ;  /* 0x0000001d1e20723e */ /* 0x000fe40004806020 */
        /* <DEDUP_REMOVED lines=11> */
[----:B------:R-:W-:Y:S03]  /*8ce0*/  IADD3 R68, PT, PT, R68, 0x1, RZ ;  /* 0x0000000144447810 */ /* 0x000fe60007ffe0ff */
        /* <DEDUP_REMOVED lines=10> */
[----:B------:R-:W-:Y:S02]  /*8d90*/  UIADD3 UR9, UPT, UPT, UR49, 0x40, URZ ;  /* 0x0000004031097890 */ /* 0x000fe4000fffe0ff */
[----:B------:R-:W-:Y:S01]  /*8da0*/  UIADD3 UR8, UPT, UPT, UR44, 0x6200, URZ ;  /* 0x000062002c087890 */ /* 0x000fe2000fffe0ff */
[----:B------:R-:W-:Y:S01]  /*8db0*/  UMOV UR10, UR50 ;  /* 0x00000032000a7c82 */ /* 0x000fe20008000000 */
[----:B------:R-:W-:Y:S01]  /*8dc0*/  UMOV UR11, UR36 ;  /* 0x00000024000b7c82 */ /* 0x000fe20008000000 */
[----:B--2---:R-:W-:Y:S04]  /*8dd0*/  UIADD3 UR4, UP0, UPT, UR6, 0x680, URZ ;  /* 0x0000068006047890 */ /* 0x004fe8000ff1e0ff */
[----:B------:R-:W-:Y:S09]  /*8de0*/  UIADD3.X UR5, UPT, UPT, URZ, UR7, URZ, UP0, !UPT ;  /* 0x00000007ff057290 */ /* 0x000ff200087fe4ff */
[----:B------:R2:W-:Y:S01]  /*8df0*/  UTMASTG.3D [UR8], [UR4] ;  /* 0x00000008040073b5 */ /* 0x0005e20008010000 */
[----:B------:R0:W-:Y:S01]  /*8e00*/  UTMACMDFLUSH ;  /* 0x00000000000079b7 */ /* 0x0001e20000000000 */
[----:B--2---:R-:W-:Y:S04]  /*8e10*/  DEPBAR.LE SB0, 0x1 ;  /* 0x000080400000791a */ /* 0x004fe80000000000 */
.L_x_123:
[----:B------:R-:W-:Y:S05]  /*8e20*/  BSYNC.RECONVERGENT B0 ;  /* 0x0000000000007941 */ /* 0x000fea0003800200 */
.L_x_122:
[----:B------:R-:W-:Y:S01]  /*8e30*/  BAR.SYNC.DEFER_BLOCKING 0x1, 0x80 ;  /* 0x0042000000007b1d */ /* 0x000fe20000010000 */
[----:B------:R-:W-:Y:S01]  /*8e40*/  ISETP.NE.AND P0, PT, R162, 0x2, PT ;  /* 0x00000002a200780c */ /* 0x000fe20003f05270 */
[----:B------:R-:W-:Y:S01]  /*8e50*/  UISETP.NE.AND UP0, UPT, UR45, URZ, UPT ;  /* 0x000000ff2d00728c */ /* 0x000fe2000bf05270 */
[----:B------:R-:W-:Y:S01]  /*8e60*/  ISETP.NE.AND P1, PT, R68, 0x4, PT ;  /* 0x000000044400780c */ /* 0x000fe20003f25270 */
[----:B------:R-:W-:Y:S01]  /*8e70*/  UIADD3 UR20, UPT, UPT, UR37, UR59, URZ ;  /* 0x0000003b25147290 */ /* 0x000fe2000fffe0ff */
[----:B------:R-:W-:Y:S01]  /*8e80*/  SEL R0, RZ, 0x1, P0 ;  /* 0x00000001ff007807 */ /* 0x000fe20000000000 */
[----:B------:R-:W-:Y:S01]  /*8e90*/  UIADD3 UR16, UPT, UPT, UR38, UR62, URZ ;  /* 0x0000003e26107290 */ /* 0x000fe2000fffe0ff */
[----:B------:R-:W-:Y:S02]  /*8ea0*/  SEL R3, RZ, 0x1, P1 ;  /* 0x00000001ff037807 */ /* 0x000fe40000800000 */
[----:B------:R-:W-:Y:S02]  /*8eb0*/  LOP3.LUT R167, R167, R0, RZ, 0x3c, !PT ;  /* 0x00000000a7a77212 */ /* 0x000fe400078e3cff */
[----:B------:R-:W-:Y:S02]  /*8ec0*/  LOP3.LUT R168, R168, R3, RZ, 0x3c, !PT ;  /* 0x00000003a8a87212 */ /* 0x000fe400078e3cff */
[----:B------:R-:W-:Y:S02]  /*8ed0*/  SEL R162, R162, RZ, P0 ;  /* 0x000000ffa2a27207 */ /* 0x000fe40000000000 */
[----:B------:R-:W-:Y:S01]  /*8ee0*/  SEL R68, R68, RZ, P1 ;  /* 0x000000ff44447207 */ /* 0x000fe20000800000 */
[----:B------:R-:W-:Y:S01]  /*8ef0*/  UMOV UR36, UR58 ;  /* 0x0000003a00247c82 */ /* 0x000fe20008000000 */
[----:B------:R-:W-:Y:S05]  /*8f00*/  BRA.U UP0, `(.L_x_124) ;  /* 0xffffffc500647547 */ /* 0x000fea000b83ffff */
[----:B------:R-:W-:Y:S05]  /*8f10*/  EXIT ;  /* 0x000000000000794d */ /* 0x000fea0003800000 */
.L_x_24:
[----:B-1----:R1:W2:Y:S02]  /*8f20*/  SYNCS.PHASECHK.TRANS64.TRYWAIT P0, [R0+URZ+0xf0], R3 ;  /* 0x0000f003000075a7 */ /* 0x0022a400080011ff */
[----:B--2---:R-:W-:Y:S05]  /*8f30*/  @!P0 NANOSLEEP.SYNCS 0x989680 ;  /* 0x009896800000895d */ /* 0x004fea0003900000 */
[----:B------:R-:W2:Y:S02]  /*8f40*/  @!P0 SYNCS.PHASECHK.TRANS64 P0, [R0+URZ+0xf0], R3 ;  /* 0x0000f003000085a7 */ /* 0x000ea400080010ff */
[----:B--2---:R-:W-:Y:S05]  /*8f50*/  @!P0 BRA `(.L_x_24) ;  /* 0xfffffffc00f08947 */ /* 0x004fea000383ffff */
[----:B------:R-:W-:Y:S05]  /*8f60*/  BRA `(.L_x_125) ;  /* 0xffffff8800a07947 */ /* 0x000fea000383ffff */
.L_x_27:
[----:B-1----:R-:W-:-:S07]  /*8f70*/  MOV R0, UR33 ;  /* 0x0000002100007c02 */ /* 0x002fce0008000f00 */
.L_x_126:
[----:B-1----:R1:W2:Y:S02]  /*8f80*/  SYNCS.PHASECHK.TRANS64.TRYWAIT P0, [R0+URZ+0x28], R3 ;  /* 0x00002803000075a7 */ /* 0x0022a400080011ff */
[----:B--2---:R-:W-:Y:S05]  /*8f90*/  @!P0 NANOSLEEP.SYNCS 0x989680 ;  /* 0x009896800000895d */ /* 0x004fea0003900000 */
[----:B------:R-:W2:Y:S02]  /*8fa0*/  @!P0 SYNCS.PHASECHK.TRANS64 P0, [R0+URZ+0x28], R3 ;  /* 0x00002803000085a7 */ /* 0x000ea400080010ff */
[----:B--2---:R-:W-:Y:S05]  /*8fb0*/  @!P0 BRA `(.L_x_126) ;  /* 0xfffffffc00f08947 */ /* 0x004fea000383ffff */
[----:B------:R-:W-:Y:S05]  /*8fc0*/  BRA `(.L_x_26) ;  /* 0xffffff8800f07947 */ /* 0x000fea000383ffff */
.L_x_34:
[----:B-1----:R-:W-:-:S07]  /*8fd0*/  MOV R0, UR17 ;  /* 0x0000001100007c02 */ /* 0x002fce0008000f00 */
.L_x_127:
[----:B-1----:R1:W2:Y:S02]  /*8fe0*/  SYNCS.PHASECHK.TRANS64.TRYWAIT P0, [R0+URZ+0x28], R3 ;  /* 0x00002803000075a7 */ /* 0x0022a400080011ff */
[----:B--2---:R-:W-:Y:S05]  /*8ff0*/  @!P0 NANOSLEEP.SYNCS 0x989680 ;  /* 0x009896800000895d */ /* 0x004fea0003900000 */
[----:B------:R-:W2:Y:S02]  /*9000*/  @!P0 SYNCS.PHASECHK.TRANS64 P0, [R0+URZ+0x28], R3 ;  /* 0x00002803000085a7 */ /* 0x000ea400080010ff */
[----:B--2---:R-:W-:Y:S05]  /*9010*/  @!P0 BRA `(.L_x_127) ;  /* 0xfffffffc00f08947 */ /* 0x004fea000383ffff */
[----:B------:R-:W-:Y:S05]  /*9020*/  BRA `(.L_x_33) ;  /* 0xffffff8c00b07947 */ /* 0x000fea000383ffff */
.L_x_39:
[----:B-1----:R1:W2:Y:S02]  /*9030*/  SYNCS.PHASECHK.TRANS64.TRYWAIT P0, [R3+URZ+0x80], R0 ;  /* 0x00008000030075a7 */ /* 0x0022a400080011ff */
[----:B--2---:R-:W-:Y:S05]  /*9040*/  @!P0 NANOSLEEP.SYNCS 0x989680 ;  /* 0x009896800000895d */ /* 0x004fea0003900000 */
[----:B------:R-:W2:Y:S02]  /*9050*/  @!P0 SYNCS.PHASECHK.TRANS64 P0, [R3+URZ+0x80], R0 ;  /* 0x00008000030085a7 */ /* 0x000ea400080010ff */
[----:B--2---:R-:W-:Y:S05]  /*9060*/  @!P0 BRA `(.L_x_39) ;  /* 0xfffffffc00f08947 */ /* 0x004fea000383ffff */
[----:B------:R-:W-:Y:S05]  /*9070*/  BRA `(.L_x_128) ;  /* 0xffffff9000547947 */ /* 0x000fea000383ffff */
.L_x_43:
[----:B-1----:R-:W-:-:S07]  /*9080*/  MOV R0, UR4 ;  /* 0x0000000400007c02 */ /* 0x002fce0008000f00 */
.L_x_129:
[----:B-1----:R1:W2:Y:S02]  /*9090*/  SYNCS.PHASECHK.TRANS64.TRYWAIT P0, [R0+URZ], R3 ;  /* 0x00000003000075a7 */ /* 0x0022a400080011ff */
[----:B--2---:R-:W-:Y:S05]  /*90a0*/  @!P0 NANOSLEEP.SYNCS 0x989680 ;  /* 0x009896800000895d */ /* 0x004fea0003900000 */
[----:B------:R-:W2:Y:S02]  /*90b0*/  @!P0 SYNCS.PHASECHK.TRANS64 P0, [R0+URZ], R3 ;  /* 0x00000003000085a7 */ /* 0x000ea400080010ff */
[----:B--2---:R-:W-:Y:S05]  /*90c0*/  @!P0 BRA `(.L_x_129) ;  /* 0xfffffffc00f08947 */ /* 0x004fea000383ffff */
[----:B------:R-:W-:Y:S05]  /*90d0*/  BRA `(.L_x_130) ;  /* 0xffffff9400f87947 */ /* 0x000fea000383ffff */
.L_x_44:
[----:B------:R-:W-:-:S07]  /*90e0*/  MOV R0, UR5 ;  /* 0x0000000500007c02 */ /* 0x000fce0008000f00 */
.L_x_131:
[----:B-1----:R1:W2:Y:S02]  /*90f0*/  SYNCS.PHASECHK.TRANS64.TRYWAIT P0, [R0+URZ], R3 ;  /* 0x00000003000075a7 */ /* 0x0022a400080011ff */
[----:B--2---:R-:W-:Y:S05]  /*9100*/  @!P0 NANOSLEEP.SYNCS 0x989680 ;  /* 0x009896800000895d */ /* 0x004fea0003900000 */
[----:B------:R-:W2:Y:S02]  /*9110*/  @!P0 SYNCS.PHASECHK.TRANS64 P0, [R0+URZ], R3 ;  /* 0x00000003000085a7 */ /* 0x000ea400080010ff */
[----:B--2---:R-:W-:Y:S05]  /*9120*/  @!P0 BRA `(.L_x_131) ;  /* 0xfffffffc00f08947 */ /* 0x004fea000383ffff */
[----:B------:R-:W-:Y:S05]  /*9130*/  BRA `(.L_x_132) ;  /* 0xffffff9800047947 */ /* 0x000fea000383ffff */
.L_x_45:
[----:B------:R-:W-:-:S07]  /*9140*/  MOV R0, UR5 ;  /* 0x0000000500007c02 */ /* 0x000fce0008000f00 */
.L_x_133:
[----:B-1----:R1:W2:Y:S02]  /*9150*/  SYNCS.PHASECHK.TRANS64.TRYWAIT P0, [R0+URZ], R3 ;  /* 0x00000003000075a7 */ /* 0x0022a400080011ff */
[----:B--2---:R-:W-:Y:S05]  /*9160*/  @!P0 NANOSLEEP.SYNCS 0x989680 ;  /* 0x009896800000895d */ /* 0x004fea0003900000 */
[----:B------:R-:W2:Y:S02]  /*9170*/  @!P0 SYNCS.PHASECHK.TRANS64 P0, [R0+URZ], R3 ;  /* 0x00000003000085a7 */ /* 0x000ea400080010ff */
[----:B--2---:R-:W-:Y:S05]  /*9180*/  @!P0 BRA `(.L_x_133) ;  /* 0xfffffffc00f08947 */ /* 0x004fea000383ffff */
[----:B------:R-:W-:Y:S05]  /*9190*/  BRA `(.L_x_134) ;  /* 0xffffff9800107947 */ /* 0x000fea000383ffff */
.L_x_46:
[----:B------:R-:W-:-:S07]  /*91a0*/  MOV R0, UR5 ;  /* 0x0000000500007c02 */ /* 0x000fce0008000f00 */
.L_x_135:
[----:B-1----:R1:W2:Y:S02]  /*91b0*/  SYNCS.PHASECHK.TRANS64.TRYWAIT P0, [R0+URZ], R3 ;  /* 0x00000003000075a7 */ /* 0x0022a400080011ff */
[----:B--2---:R-:W-:Y:S05]  /*91c0*/  @!P0 NANOSLEEP.SYNCS 0x989680 ;  /* 0x009896800000895d */ /* 0x004fea0003900000 */
[----:B------:R-:W2:Y:S02]  /*91d0*/  @!P0 SYNCS.PHASECHK.TRANS64 P0, [R0+URZ], R3 ;  /* 0x00000003000085a7 */ /* 0x000ea400080010ff */
[----:B--2---:R-:W-:Y:S05]  /*91e0*/  @!P0 BRA `(.L_x_135) ;  /* 0xfffffffc00f08947 */ /* 0x004fea000383ffff */
[----:B------:R-:W-:Y:S05]  /*91f0*/  BRA `(.L_x_136) ;  /* 0xffffff98001c7947 */ /* 0x000fea000383ffff */
.L_x_49:
[----:B-1----:R1:W2:Y:S02]  /*9200*/  SYNCS.PHASECHK.TRANS64.TRYWAIT P0, [R2+URZ+0xe0], R5 ;  /* 0x0000e005020075a7 */ /* 0x0022a400080011ff */
[----:B--2---:R-:W-:Y:S05]  /*9210*/  @!P0 NANOSLEEP.SYNCS 0x989680 ;  /* 0x009896800000895d */ /* 0x004fea0003900000 */
[----:B------:R-:W2:Y:S02]  /*9220*/  @!P0 SYNCS.PHASECHK.TRANS64 P0, [R2+URZ+0xe0], R5 ;  /* 0x0000e005020085a7 */ /* 0x000ea400080010ff */
[----:B--2---:R-:W-:Y:S05]  /*9230*/  @!P0 BRA `(.L_x_49) ;  /* 0xfffffffc00f08947 */ /* 0x004fea000383ffff */
[----:B------:R-:W-:Y:S05]  /*9240*/  BRA `(.L_x_137) ;  /* 0xffffff9800787947 */ /* 0x000fea000383ffff */
.L_x_50:
[----:B------:R-:W-:-:S07]  /*9250*/  MOV R2, UR4 ;  /* 0x0000000400027c02 */ /* 0x000fce0008000f00 */
.L_x_138:
[----:B-1----:R1:W2:Y:S02]  /*9260*/  SYNCS.PHASECHK.TRANS64.TRYWAIT P0, [R2+URZ+0x90], R5 ;  /* 0x00009005020075a7 */ /* 0x0022a400080011ff */
[----:B--2---:R-:W-:Y:S05]  /*9270*/  @!P0 NANOSLEEP.SYNCS 0x989680 ;  /* 0x009896800000895d */ /* 0x004fea0003900000 */
[----:B------:R-:W2:Y:S02]  /*9280*/  @!P0 SYNCS.PHASECHK.TRANS64 P0, [R2+URZ+0x90], R5 ;  /* 0x00009005020085a7 */ /* 0x000ea400080010ff */
[----:B--2---:R-:W-:Y:S05]  /*9290*/  @!P0 BRA `(.L_x_138) ;  /* 0xfffffffc00f08947 */ /* 0x004fea000383ffff */
[----:B------:R-:W-:Y:S05]  /*92a0*/  BRA `(.L_x_139) ;  /* 0xffffff9800887947 */ /* 0x000fea000383ffff */
.L_x_51:
[----:B-1----:R1:W2:Y:S02]  /*92b0*/  SYNCS.PHASECHK.TRANS64.TRYWAIT P1, [R2+URZ+0x80], R5 ;  /* 0x00008005020075a7 */ /* 0x0022a400080211ff */
[----:B--2---:R-:W-:Y:S05]  /*92c0*/  @!P1 NANOSLEEP.SYNCS 0x989680 ;  /* 0x009896800000995d */ /* 0x004fea0003900000 */
[----:B------:R-:W2:Y:S02]  /*92d0*/  @!P1 SYNCS.PHASECHK.TRANS64 P1, [R2+URZ+0x80], R5 ;  /* 0x00008005020095a7 */ /* 0x000ea400080210ff */
[----:B--2---:R-:W-:Y:S05]  /*92e0*/  @!P1 BRA `(.L_x_51) ;  /* 0xfffffffc00f09947 */ /* 0x004fea000383ffff */
[----:B------:R-:W-:Y:S05]  /*92f0*/  BRA `(.L_x_140) ;  /* 0xffffff9800b87947 */ /* 0x000fea000383ffff */
.L_x_54:
[----:B------:R-:W-:-:S07]  /*9300*/  MOV R0, UR4 ;  /* 0x0000000400007c02 */ /* 0x000fce0008000f00 */
.L_x_141:
[----:B-1----:R1:W2:Y:S02]  /*9310*/  SYNCS.PHASECHK.TRANS64.TRYWAIT P0, [R0+URZ+0x90], R3 ;  /* 0x00009003000075a7 */ /* 0x0022a400080011ff */
[----:B--2---:R-:W-:Y:S05]  /*9320*/  @!P0 NANOSLEEP.SYNCS 0x989680 ;  /* 0x009896800000895d */ /* 0x004fea0003900000 */
[----:B------:R-:W2:Y:S02]  /*9330*/  @!P0 SYNCS.PHASECHK.TRANS64 P0, [R0+URZ+0x90], R3 ;  /* 0x00009003000085a7 */ /* 0x000ea400080010ff */
[----:B--2---:R-:W-:Y:S05]  /*9340*/  @!P0 BRA `(.L_x_141) ;  /* 0xfffffffc00f08947 */ /* 0x004fea000383ffff */
[----:B------:R-:W-:Y:S05]  /*9350*/  BRA `(.L_x_53) ;  /* 0xffffff9c000c7947 */ /* 0x000fea000383ffff */
.L_x_63:
[----:B-1----:R-:W-:-:S04]  /*9360*/  MOV R0, UR5 ;  /* 0x0000000500007c02 */ /* 0x002fc80008000f00 */
[----:B------:R1:W2:Y:S03]  /*9370*/  SYNCS.PHASECHK.TRANS64.TRYWAIT P0, [R0+URZ+0x8], R7 ;  /* 0x00000807000075a7 */ /* 0x0002a600080011ff */
[----:B--2---:R-:W-:Y:S05]  /*9380*/  @!P0 NANOSLEEP.SYNCS 0x989680 ;  /* 0x009896800000895d */ /* 0x004fea0003900000 */
[----:B------:R-:W2:Y:S02]  /*9390*/  @!P0 SYNCS.PHASECHK.TRANS64 P0, [R0+URZ+0x8], R7 ;  /* 0x00000807000085a7 */ /* 0x000ea400080010ff */
[----:B--2---:R-:W-:Y:S05]  /*93a0*/  @!P0 BRA `(.L_x_63) ;  /* 0xfffffffc00ec8947 */ /* 0x004fea000383ffff */
[----:B------:R-:W-:Y:S05]  /*93b0*/  BRA `(.L_x_62) ;  /* 0xffffff9c00c07947 */ /* 0x000fea000383ffff */
.L_x_65:
[----:B------:R-:W-:Y:S01]  /*93c0*/  BSSY B0, `(.L_x_142) ;  /* 0x0000006000007945 */ /* 0x000fe20003800000 */
[----:B------:R-:W-:-:S07]  /*93d0*/  MOV R15, 0xffffffff ;  /* 0xffffffff000f7802 */ /* 0x000fce0000000f00 */
[----:B-1---5:R-:W-:Y:S05]  /*93e0*/  WARPSYNC.COLLECTIVE R15, `(.L_x_143) ;  /* 0x000000000f0c7348 */ /* 0x022fea0003c00000 */
[----:B------:R-:W-:Y:S02]  /*93f0*/  ELECT P6, UR79, PT ;  /* 0x00000000004f782f */ /* 0x000fe400038c0000 */
[----:B------:R-:W-:Y:S01]  /*9400*/  MOV R14, UR79 ;  /* 0x0000004f000e7c02 */ /* 0x000fe20008000f00 */
[----:B-1---5:R-:W-:Y:S10]  /*9410*/  ENDCOLLECTIVE ;  /* 0x000000000000791b */ /* 0x022ff40003800000 */
.L_x_143:
[----:B------:R-:W-:Y:S05]  /*9420*/  BSYNC B0 ;  /* 0x0000000000007941 */ /* 0x000fea0003800000 */
.L_x_142:
[----:B------:R-:W-:Y:S01]  /*9430*/  PLOP3.LUT P0, PT, P6, PT, PT, 0x80, 0x8 ;  /* 0x000000000008781c */ /* 0x000fe2000370f070 */
[----:B------:R-:W-:-:S12]  /*9440*/  BRA `(.L_x_144) ;  /* 0xffffff9c00ec7947 */ /* 0x000fd8000383ffff */
.L_x_67:
[----:B-1----:R-:W-:-:S04]  /*9450*/  MOV R0, UR5 ;  /* 0x0000000500007c02 */ /* 0x002fc80008000f00 */
[----:B------:R1:W2:Y:S03]  /*9460*/  SYNCS.PHASECHK.TRANS64.TRYWAIT P0, [R0+URZ+0x8], R5 ;  /* 0x00000805000075a7 */ /* 0x0002a600080011ff */
[----:B--2---:R-:W-:Y:S05]  /*9470*/  @!P0 NANOSLEEP.SYNCS 0x989680 ;  /* 0x009896800000895d */ /* 0x004fea0003900000 */
[----:B------:R-:W2:Y:S02]  /*9480*/  @!P0 SYNCS.PHASECHK.TRANS64 P0, [R0+URZ+0x8], R5 ;  /* 0x00000805000085a7 */ /* 0x000ea400080010ff */
[----:B--2---:R-:W-:Y:S05]  /*9490*/  @!P0 BRA `(.L_x_67) ;  /* 0xfffffffc00ec8947 */ /* 0x004fea000383ffff */
[----:B------:R-:W-:Y:S05]  /*94a0*/  BRA `(.L_x_66) ;  /* 0xffffff9c00f07947 */ /* 0x000fea000383ffff */
.L_x_68:
[----:B-1----:R1:W2:Y:S02]  /*94b0*/  SYNCS.PHASECHK.TRANS64.TRYWAIT P0, [R0+URZ+0x80], R5 ;  /* 0x00008005000075a7 */ /* 0x0022a400080011ff */
[----:B--2---:R-:W-:Y:S05]  /*94c0*/  @!P0 NANOSLEEP.SYNCS 0x989680 ;  /* 0x009896800000895d */ /* 0x004fea0003900000 */
[----:B------:R-:W2:Y:S02]  /*94d0*/  @!P0 SYNCS.PHASECHK.TRANS64 P0, [R0+URZ+0x80], R5 ;  /* 0x00008005000085a7 */ /* 0x000ea400080010ff */
[----:B--2---:R-:W-:Y:S05]  /*94e0*/  @!P0 BRA `(.L_x_68) ;  /* 0xfffffffc00f08947 */ /* 0x004fea000383ffff */
[----:B------:R-:W-:Y:S05]  /*94f0*/  BRA `(.L_x_145) ;  /* 0xffffffa000dc7947 */ /* 0x000fea000383ffff */
.L_x_70:
[----:B------:R-:W-:-:S07]  /*9500*/  MOV R0, UR31 ;  /* 0x0000001f00007c02 */ /* 0x000fce0008000f00 */
.L_x_146:
[----:B-1----:R1:W2:Y:S02]  /*9510*/  SYNCS.PHASECHK.TRANS64.TRYWAIT P0, [R0+URZ+0xc0], R5 ;  /* 0x0000c005000075a7 */ /* 0x0022a400080011ff */
[----:B--2---:R-:W-:Y:S05]  /*9520*/  @!P0 NANOSLEEP.SYNCS 0x989680 ;  /* 0x009896800000895d */ /* 0x004fea0003900000 */
[----:B------:R-:W2:Y:S02]  /*9530*/  @!P0 SYNCS.PHASECHK.TRANS64 P0, [R0+URZ+0xc0], R5 ;  /* 0x0000c005000085a7 */ /* 0x000ea400080010ff */
[----:B--2---:R-:W-:Y:S05]  /*9540*/  @!P0 BRA `(.L_x_146) ;  /* 0xfffffffc00f08947 */ /* 0x004fea000383ffff */
[----:B------:R-:W-:Y:S05]  /*9550*/  BRA `(.L_x_147) ;  /* 0xffffffa400287947 */ /* 0x000fea000383ffff */
.L_x_73:
[----:B------:R-:W-:Y:S07]  /*9560*/  MOV R0, UR5 ;  /* 0x0000000500007c02 */ /* 0x000fee0008000f00 */
.L_x_148:
[----:B-1----:R1:W2:Y:S02]  /*9570*/  SYNCS.PHASECHK.TRANS64.TRYWAIT P0, [R0+URZ], R5 ;  /* 0x00000005000075a7 */ /* 0x0022a400080011ff */
[----:B--2---:R-:W-:Y:S05]  /*9580*/  @!P0 NANOSLEEP.SYNCS 0x989680 ;  /* 0x009896800000895d */ /* 0x004fea0003900000 */
[----:B------:R-:W2:Y:S02]  /*9590*/  @!P0 SYNCS.PHASECHK.TRANS64 P0, [R0+URZ], R5 ;  /* 0x00000005000085a7 */ /* 0x000ea400080010ff */
[----:B--2---:R-:W-:Y:S05]  /*95a0*/  @!P0 BRA `(.L_x_148) ;  /* 0xfffffffc00f08947 */ /* 0x004fea000383ffff */
[----:B------:R-:W-:Y:S05]  /*95b0*/  BRA `(.L_x_72) ;  /* 0xffffffa4003c7947 */ /* 0x000fea000383ffff */
.L_x_77:
[----:B-1----:R-:W-:-:S07]  /*95c0*/  MOV R0, UR4 ;  /* 0x0000000400007c02 */ /* 0x002fce0008000f00 */
.L_x_149:
[----:B-1----:R1:W2:Y:S02]  /*95d0*/  SYNCS.PHASECHK.TRANS64.TRYWAIT P0, [R0+URZ], R3 ;  /* 0x00000003000075a7 */ /* 0x0022a400080011ff */
[----:B--2---:R-:W-:Y:S05]  /*95e0*/  @!P0 NANOSLEEP.SYNCS 0x989680 ;  /* 0x009896800000895d */ /* 0x004fea0003900000 */
[----:B------:R-:W2:Y:S02]  /*95f0*/  @!P0 SYNCS.PHASECHK.TRANS64 P0, [R0+URZ], R3 ;  /* 0x00000003000085a7 */ /* 0x000ea400080010ff */
[----:B--2---:R-:W-:Y:S05]  /*9600*/  @!P0 BRA `(.L_x_149) ;  /* 0xfffffffc00f08947 */ /* 0x004fea000383ffff */
[----:B------:R-:W-:Y:S05]  /*9610*/  BRA `(.L_x_150) ;  /* 0xffffffa800307947 */ /* 0x000fea000383ffff */
.L_x_78:
[----:B------:R-:W-:-:S07]  /*9620*/  MOV R0, UR5 ;  /* 0x0000000500007c02 */ /* 0x000fce0008000f00 */
.L_x_151:
[----:B-1----:R1:W2:Y:S02]  /*9630*/  SYNCS.PHASECHK.TRANS64.TRYWAIT P0, [R0+URZ], R3 ;  /* 0x00000003000075a7 */ /* 0x0022a400080011ff */
[----:B--2---:R-:W-:Y:S05]  /*9640*/  @!P0 NANOSLEEP.SYNCS 0x989680 ;  /* 0x009896800000895d */ /* 0x004fea0003900000 */
[----:B------:R-:W2:Y:S02]  /*9650*/  @!P0 SYNCS.PHASECHK.TRANS64 P0, [R0+URZ], R3 ;  /* 0x00000003000085a7 */ /* 0x000ea400080010ff */
[----:B--2---:R-:W-:Y:S05]  /*9660*/  @!P0 BRA `(.L_x_151) ;  /* 0xfffffffc00f08947 */ /* 0x004fea000383ffff */
[----:B------:R-:W-:Y:S05]  /*9670*/  BRA `(.L_x_152) ;  /* 0xffffffa8003c7947 */ /* 0x000fea000383ffff */
.L_x_79:
[----:B------:R-:W-:-:S07]  /*9680*/  MOV R0, UR5 ;  /* 0x0000000500007c02 */ /* 0x000fce0008000f00 */
.L_x_153:
[----:B-1----:R1:W2:Y:S02]  /*9690*/  SYNCS.PHASECHK.TRANS64.TRYWAIT P0, [R0+URZ], R3 ;  /* 0x00000003000075a7 */ /* 0x0022a400080011ff */
[----:B--2---:R-:W-:Y:S05]  /*96a0*/  @!P0 NANOSLEEP.SYNCS 0x989680 ;  /* 0x009896800000895d */ /* 0x004fea0003900000 */
[----:B------:R-:W2:Y:S02]  /*96b0*/  @!P0 SYNCS.PHASECHK.TRANS64 P0, [R0+URZ], R3 ;  /* 0x00000003000085a7 */ /* 0x000ea400080010ff */
[----:B--2---:R-:W-:Y:S05]  /*96c0*/  @!P0 BRA `(.L_x_153) ;  /* 0xfffffffc00f08947 */ /* 0x004fea000383ffff */
[----:B------:R-:W-:Y:S05]  /*96d0*/  BRA `(.L_x_154) ;  /* 0xffffffa800487947 */ /* 0x000fea000383ffff */
.L_x_82:
[----:B------:R-:W-:-:S07]  /*96e0*/  MOV R0, UR26 ;  /* 0x0000001a00007c02 */ /* 0x000fce0008000f00 */
.L_x_155:
[----:B-1----:R1:W2:Y:S02]  /*96f0*/  SYNCS.PHASECHK.TRANS64.TRYWAIT P1, [R0+URZ+0x100], R3 ;  /* 0x00010003000075a7 */ /* 0x0022a400080211ff */
[----:B--2---:R-:W-:Y:S05]  /*9700*/  @!P1 NANOSLEEP.SYNCS 0x989680 ;  /* 0x009896800000995d */ /* 0x004fea0003900000 */
[----:B------:R-:W2:Y:S02]  /*9710*/  @!P1 SYNCS.PHASECHK.TRANS64 P1, [R0+URZ+0x100], R3 ;  /* 0x00010003000095a7 */ /* 0x000ea400080210ff */
[----:B--2---:R-:W-:Y:S05]  /*9720*/  @!P1 BRA `(.L_x_155) ;  /* 0xfffffffc00f09947 */ /* 0x004fea000383ffff */
[----:B------:R-:W-:Y:S05]  /*9730*/  BRA `(.L_x_156) ;  /* 0xffffffa800947947 */ /* 0x000fea000383ffff */
.L_x_87:
[----:B--2---:R2:W3:Y:S02]  /*9740*/  SYNCS.PHASECHK.TRANS64.TRYWAIT P0, [R12+URZ+0x80], R9 ;  /* 0x000080090c0075a7 */ /* 0x0044e400080011ff */
[----:B---3--:R-:W-:Y:S05]  /*9750*/  @!P0 NANOSLEEP.SYNCS 0x989680 ;  /* 0x009896800000895d */ /* 0x008fea0003900000 */
[----:B------:R-:W3:Y:S02]  /*9760*/  @!P0 SYNCS.PHASECHK.TRANS64 P0, [R12+URZ+0x80], R9 ;  /* 0x000080090c0085a7 */ /* 0x000ee400080010ff */
[----:B---3--:R-:W-:Y:S05]  /*9770*/  @!P0 BRA `(.L_x_87) ;  /* 0xfffffffc00f08947 */ /* 0x008fea000383ffff */
[----:B------:R-:W-:Y:S05]  /*9780*/  BRA `(.L_x_157) ;  /* 0xffffffac00b87947 */ /* 0x000fea000383ffff */
.L_x_90:
[----:B------:R-:W-:Y:S07]  /*9790*/  MOV R0, UR21 ;  /* 0x0000001500007c02 */ /* 0x000fee0008000f00 */
.L_x_158:
[----:B--2---:R2:W3:Y:S02]  /*97a0*/  SYNCS.PHASECHK.TRANS64.TRYWAIT P2, [R0+URZ+0x78], R11 ;  /* 0x0000780b000075a7 */ /* 0x0044e400080411ff */
[----:B---3--:R-:W-:Y:S05]  /*97b0*/  @!P2 NANOSLEEP.SYNCS 0x989680 ;  /* 0x009896800000a95d */ /* 0x008fea0003900000 */
[----:B------:R-:W3:Y:S02]  /*97c0*/  @!P2 SYNCS.PHASECHK.TRANS64 P2, [R0+URZ+0x78], R11 ;  /* 0x0000780b0000a5a7 */ /* 0x000ee400080410ff */
[----:B---3--:R-:W-:Y:S05]  /*97d0*/  @!P2 BRA `(.L_x_158) ;  /* 0xfffffffc00f0a947 */ /* 0x008fea000383ffff */
[----:B------:R-:W-:Y:S05]  /*97e0*/  BRA `(.L_x_89) ;  /* 0xffffffb400207947 */ /* 0x000fea000383ffff */
.L_x_93:
[----:B--2---:R-:W-:Y:S07]  /*97f0*/  MOV R0, UR21 ;  /* 0x0000001500007c02 */ /* 0x004fee0008000f00 */
.L_x_159:
[----:B--2---:R2:W3:Y:S02]  /*9800*/  SYNCS.PHASECHK.TRANS64.TRYWAIT P0, [R0+URZ+0x60], R9 ;  /* 0x00006009000075a7 */ /* 0x0044e400080011ff */
[----:B---3--:R-:W-:Y:S05]  /*9810*/  @!P0 NANOSLEEP.SYNCS 0x989680 ;  /* 0x009896800000895d */ /* 0x008fea0003900000 */
[----:B------:R-:W3:Y:S02]  /*9820*/  @!P0 SYNCS.PHASECHK.TRANS64 P0, [R0+URZ+0x60], R9 ;  /* 0x00006009000085a7 */ /* 0x000ee400080010ff */
[----:B---3--:R-:W-:Y:S05]  /*9830*/  @!P0 BRA `(.L_x_159) ;  /* 0xfffffffc00f08947 */ /* 0x008fea000383ffff */
[----:B------:R-:W-:Y:S05]  /*9840*/  BRA `(.L_x_160) ;  /* 0xffffffb4007c7947 */ /* 0x000fea000383ffff */
.L_x_94:
[----:B------:R-:W-:Y:S07]  /*9850*/  MOV R0, UR21 ;  /* 0x0000001500007c02 */ /* 0x000fee0008000f00 */
.L_x_161:
[----:B--2---:R2:W3:Y:S02]  /*9860*/  SYNCS.PHASECHK.TRANS64.TRYWAIT P0, [R0+URZ+0x68], R9 ;  /* 0x00006809000075a7 */ /* 0x0044e400080011ff */
[----:B---3--:R-:W-:Y:S05]  /*9870*/  @!P0 NANOSLEEP.SYNCS 0x989680 ;  /* 0x009896800000895d */ /* 0x008fea0003900000 */
[----:B------:R-:W3:Y:S02]  /*9880*/  @!P0 SYNCS.PHASECHK.TRANS64 P0, [R0+URZ+0x68], R9 ;  /* 0x00006809000085a7 */ /* 0x000ee400080010ff */
[----:B---3--:R-:W-:Y:S05]  /*9890*/  @!P0 BRA `(.L_x_161) ;  /* 0xfffffffc00f08947 */ /* 0x008fea000383ffff */
[----:B------:R-:W-:Y:S05]  /*98a0*/  BRA `(.L_x_162) ;  /* 0xffffffb400b47947 */ /* 0x000fea000383ffff */
.L_x_96:
[----:B------:R-:W-:-:S07]  /*98b0*/  MOV R0, UR21 ;  /* 0x0000001500007c02 */ /* 0x000fce0008000f00 */
.L_x_163:
[----:B---3--:R3:W4:Y:S02]  /*98c0*/  SYNCS.PHASECHK.TRANS64.TRYWAIT P0, [R0+URZ+0x60], R3 ;  /* 0x00006003000075a7 */ /* 0x00872400080011ff */
[----:B----4-:R-:W-:Y:S05]  /*98d0*/  @!P0 NANOSLEEP.SYNCS 0x989680 ;  /* 0x009896800000895d */ /* 0x010fea0003900000 */
[----:B------:R-:W4:Y:S02]  /*98e0*/  @!P0 SYNCS.PHASECHK.TRANS64 P0, [R0+URZ+0x60], R3 ;  /* 0x00006003000085a7 */ /* 0x000f2400080010ff */
[----:B----4-:R-:W-:Y:S05]  /*98f0*/  @!P0 BRA `(.L_x_163) ;  /* 0xfffffffc00f08947 */ /* 0x010fea000383ffff */
[----:B------:R-:W-:Y:S05]  /*9900*/  BRA `(.L_x_164) ;  /* 0xffffffb800247947 */ /* 0x000fea000383ffff */
.L_x_98:
[----:B-1----:R1:W2:Y:S02]  /*9910*/  SYNCS.PHASECHK.TRANS64.TRYWAIT P0, [R3+URZ+0x80], R0 ;  /* 0x00008000030075a7 */ /* 0x0022a400080011ff */
[----:B--2---:R-:W-:Y:S05]  /*9920*/  @!P0 NANOSLEEP.SYNCS 0x989680 ;  /* 0x009896800000895d */ /* 0x004fea0003900000 */
[----:B------:R-:W2:Y:S02]  /*9930*/  @!P0 SYNCS.PHASECHK.TRANS64 P0, [R3+URZ+0x80], R0 ;  /* 0x00008000030085a7 */ /* 0x000ea400080010ff */
[----:B--2---:R-:W-:Y:S05]  /*9940*/  @!P0 BRA `(.L_x_98) ;  /* 0xfffffffc00f08947 */ /* 0x004fea000383ffff */
[----:B------:R-:W-:Y:S05]  /*9950*/  BRA `(.L_x_165) ;  /* 0xffffffb800e47947 */ /* 0x000fea000383ffff */
.L_x_109:
[----:B--2---:R2:W1:Y:S02]  /*9960*/  SYNCS.PHASECHK.TRANS64.TRYWAIT P1, [R3+URZ+0x50], R2 ;  /* 0x00005002030075a7 */ /* 0x00446400080211ff */
[----:B-1----:R-:W-:Y:S05]  /*9970*/  @!P1 NANOSLEEP.SYNCS 0x989680 ;  /* 0x009896800000995d */ /* 0x002fea0003900000 */
[----:B------:R-:W1:Y:S02]  /*9980*/  @!P1 SYNCS.PHASECHK.TRANS64 P1, [R3+URZ+0x50], R2 ;  /* 0x00005002030095a7 */ /* 0x000e6400080210ff */
[----:B-1----:R-:W-:Y:S05]  /*9990*/  @!P1 BRA `(.L_x_109) ;  /* 0xfffffffc00f09947 */ /* 0x002fea000383ffff */
[----:B------:R-:W-:Y:S05]  /*99a0*/  BRA `(.L_x_108) ;  /* 0xffffffc800647947 */ /* 0x000fea000383ffff */
.L_x_111:
[----:B--2---:R2:W4:Y:S02]  /*99b0*/  SYNCS.PHASECHK.TRANS64.TRYWAIT P0, [R161+URZ+0xa0], R4 ;  /* 0x0000a004a10075a7 */ /* 0x00452400080011ff */
[----:B----4-:R-:W-:Y:S05]  /*99c0*/  @!P0 NANOSLEEP.SYNCS 0x989680 ;  /* 0x009896800000895d */ /* 0x010fea0003900000 */
[----:B------:R-:W4:Y:S02]  /*99d0*/  @!P0 SYNCS.PHASECHK.TRANS64 P0, [R161+URZ+0xa0], R4 ;  /* 0x0000a004a10085a7 */ /* 0x000f2400080010ff */
[----:B----4-:R-:W-:Y:S05]  /*99e0*/  @!P0 BRA `(.L_x_111) ;  /* 0xfffffffc00f08947 */ /* 0x010fea000383ffff */
[----:B------:R-:W-:Y:S05]  /*99f0*/  BRA `(.L_x_110) ;  /* 0xffffffc800bc7947 */ /* 0x000fea000383ffff */
.L_x_120:
[----:B---3--:R3:W4:Y:S02]  /*9a00*/  SYNCS.PHASECHK.TRANS64.TRYWAIT P0, [R197+URZ+0x50], R2 ;  /* 0x00005002c50075a7 */ /* 0x00872400080011ff */
[----:B----4-:R-:W-:Y:S05]  /*9a10*/  @!P0 NANOSLEEP.SYNCS 0x989680 ;  /* 0x009896800000895d */ /* 0x010fea0003900000 */
[----:B------:R-:W4:Y:S02]  /*9a20*/  @!P0 SYNCS.PHASECHK.TRANS64 P0, [R197+URZ+0x50], R2 ;  /* 0x00005002c50085a7 */ /* 0x000f2400080010ff */
[----:B----4-:R-:W-:Y:S05]  /*9a30*/  @!P0 BRA `(.L_x_120) ;  /* 0xfffffffc00f08947 */ /* 0x010fea000383ffff */
[----:B------:R-:W-:Y:S05]  /*9a40*/  BRA `(.L_x_119) ;  /* 0xffffffdc00cc7947 */ /* 0x000fea000383ffff */
        .weak           $__internal_0_$__cuda_sm10x_tcgen05_guardrail_trap_col_being_dealloced_not_returned_by_alloc
        .type           $__internal_0_$__cuda_sm10x_tcgen05_guardrail_trap_col_being_dealloced_not_returned_by_alloc,@function
        .size           $__internal_0_$__cuda_sm10x_tcgen05_guardrail_trap_col_being_dealloced_not_returned_by_alloc,($__internal_1_$__cuda_sm10x_tcgen05_guardrail_trap_phase_invalid_during_alloc - $__internal_0_$__cuda_sm10x_tcgen05_guardrail_trap_col_being_dealloced_not_returned_by_alloc)
$__internal_0_$__cuda_sm10x_tcgen05_guardrail_trap_col_being_dealloced_not_returned_by_alloc:
[----:B------:R-:W-:Y:S05]  /*9a50*/  BPT.TRAP 0x1 ;  /* 0x000000040000795c */ /* 0x000fea0000300000 */
[----:B------:R-:W-:-:S04]  /*9a60*/  HFMA2 R3, -RZ, RZ, 0, 0 ;  /* 0x00000000ff037431 */ /* 0x000fc800000001ff */
[----:B------:R-:W-:Y:S05]  /*9a70*/  RET.REL.NODEC R2 `(_ZN7cutlass13device_kernelINS_4gemm6kernel13GemmUniversalIN4cute5tupleIJiiiiEEENS1_10collective13CollectiveMmaINS1_35MainloopSm100TmaUmmaWarpSpecializedILi5ELi2ELi4ENS5_IJNS4_1CILi2EEESB_NSA_ILi1EEEEEEEENS5_IJNSA_ILi256EEENSA_ILi128EEESG_EEENS_12float_e5m2_tENS5_IJlSC_lEEESI_SJ_NS4_8TiledMMAINS4_8MMA_AtomIJNS4_10MMA_TraitsINS4_25SM100_MMA_F8F6F4_2x1SM_SSEJSI_SI_fSF_SG_NS4_17integral_constantINS4_4UMMA5MajorELSQ_0EEESR_NSO_INSP_7ScaleInELSS_0EEEST_EEEEEENS4_6LayoutINS5_IJSC_SC_SC_EEENS5_IJNSA_ILi0EEESY_SY_EEEEENS5_IJNS4_10UnderscoreES11_S11_EEEEENS4_28SM100_TMA_2SM_LOAD_MULTICASTENS4_14ComposedLayoutINS4_7SwizzleILi3ELi4ELi3EEENS4_18smem_ptr_flag_bitsILi8EEENSW_INS5_IJNSA_ILi8EEESG_EEENS5_IJSG_SC_EEEEEEEvNS4_8identityENS4_18SM100_TMA_2SM_LOADES1E_vS1F_EENS_8epilogue10collective18CollectiveEpilogueINS1I_23Sm100TmaWarpSpecializedILi2ELi2ELi64ELb0ELb0EEEJNS5_IJSG_SG_SG_EEENS5_IJNSW_ISG_SC_EENSW_INSA_ILi64EEESC_EEEEESI_SJ_SI_SJ_NS1I_6fusion15FusionCallbacksIS1M_NS1S_17LinearCombinationISI_fSI_fLNS_15FloatRoundStyleE2EEES1N_S1R_JEEENS4_5SM1004TMEM4LOAD26SM100_TMEM_LOAD_32dp32b64xENS4_13SM90_TMA_LOADENS15_INS16_ILi2ELi4ELi3EEES19_NSW_INS5_IJS1A_S1P_EEENS5_IJS1P_SC_EEEEEEENS4_39AutoVectorizingCopyWithAssumedAlignmentILi128EEENS4_14SM90_TMA_STOREES27_S29_S29_EEEvvEEEEvNT_6ParamsE) ;  /* 0xffffff6402607950 */ /* 0x000fea0003c3ffff */
        .weak           $__internal_1_$__cuda_sm10x_tcgen05_guardrail_trap_phase_invalid_during_alloc
        .type           $__internal_1_$__cuda_sm10x_tcgen05_guardrail_trap_phase_invalid_during_alloc,@function
        .size           $__internal_1_$__cuda_sm10x_tcgen05_guardrail_trap_phase_invalid_during_alloc,($__internal_2_$__cuda_sm10x_tcgen05_guardrail_trap_unallocated_columns_being_dealloced - $__internal_1_$__cuda_sm10x_tcgen05_guardrail_trap_phase_invalid_during_alloc)
$__internal_1_$__cuda_sm10x_tcgen05_guardrail_trap_phase_invalid_during_alloc:
[----:B------:R-:W-:Y:S05]  /*9a80*/  BPT.TRAP 0x1 ;  /* 0x000000040000795c */ /* 0x000fea0000300000 */
[----:B------:R-:W-:-:S04]  /*9a90*/  MOV R5, 0x0 ;  /* 0x0000000000057802 */ /* 0x000fc80000000f00 */
[----:B------:R-:W-:Y:S05]  /*9aa0*/  RET.REL.NODEC R4 `(_ZN7cutlass13device_kernelINS_4gemm6kernel13GemmUniversalIN4cute5tupleIJiiiiEEENS1_10collective13CollectiveMmaINS1_35MainloopSm100TmaUmmaWarpSpecializedILi5ELi2ELi4ENS5_IJNS4_1CILi2EEESB_NSA_ILi1EEEEEEEENS5_IJNSA_ILi256EEENSA_ILi128EEESG_EEENS_12float_e5m2_tENS5_IJlSC_lEEESI_SJ_NS4_8TiledMMAINS4_8MMA_AtomIJNS4_10MMA_TraitsINS4_25SM100_MMA_F8F6F4_2x1SM_SSEJSI_SI_fSF_SG_NS4_17integral_constantINS4_4UMMA5MajorELSQ_0EEESR_NSO_INSP_7ScaleInELSS_0EEEST_EEEEEENS4_6LayoutINS5_IJSC_SC_SC_EEENS5_IJNSA_ILi0EEESY_SY_EEEEENS5_IJNS4_10UnderscoreES11_S11_EEEEENS4_28SM100_TMA_2SM_LOAD_MULTICASTENS4_14ComposedLayoutINS4_7SwizzleILi3ELi4ELi3EEENS4_18smem_ptr_flag_bitsILi8EEENSW_INS5_IJNSA_ILi8EEESG_EEENS5_IJSG_SC_EEEEEEEvNS4_8identityENS4_18SM100_TMA_2SM_LOADES1E_vS1F_EENS_8epilogue10collective18CollectiveEpilogueINS1I_23Sm100TmaWarpSpecializedILi2ELi2ELi64ELb0ELb0EEEJNS5_IJSG_SG_SG_EEENS5_IJNSW_ISG_SC_EENSW_INSA_ILi64EEESC_EEEEESI_SJ_SI_SJ_NS1I_6fusion15FusionCallbacksIS1M_NS1S_17LinearCombinationISI_fSI_fLNS_15FloatRoundStyleE2EEES1N_S1R_JEEENS4_5SM1004TMEM4LOAD26SM100_TMEM_LOAD_32dp32b64xENS4_13SM90_TMA_LOADENS15_INS16_ILi2ELi4ELi3EEES19_NSW_INS5_IJS1A_S1P_EEENS5_IJS1P_SC_EEEEEEENS4_39AutoVectorizingCopyWithAssumedAlignmentILi128EEENS4_14SM90_TMA_STOREES27_S29_S29_EEEvvEEEEvNT_6ParamsE) ;  /* 0xffffff6404547950 */ /* 0x000fea0003c3ffff */
        .weak           $__internal_2_$__cuda_sm10x_tcgen05_guardrail_trap_unallocated_columns_being_dealloced
        .type           $__internal_2_$__cuda_sm10x_tcgen05_guardrail_trap_unallocated_columns_being_dealloced,@function
        .size           $__internal_2_$__cuda_sm10x_tcgen05_guardrail_trap_unallocated_columns_being_dealloced,(.L_x_167 - $__internal_2_$__cuda_sm10x_tcgen05_guardrail_trap_unallocated_columns_being_dealloced)
$__internal_2_$__cuda_sm10x_tcgen05_guardrail_trap_unallocated_columns_being_dealloced:
[----:B------:R-:W-:Y:S05]  /*9ab0*/  BPT.TRAP 0x1 ;  /* 0x000000040000795c */ /* 0x000fea0000300000 */
[----:B------:R-:W-:-:S04]  /*9ac0*/  HFMA2 R3, -RZ, RZ, 0, 0 ;  /* 0x00000000ff037431 */ /* 0x000fc800000001ff */
[----:B------:R-:W-:Y:S05]  /*9ad0*/  RET.REL.NODEC R2 `(_ZN7cutlass13device_kernelINS_4gemm6kernel13GemmUniversalIN4cute5tupleIJiiiiEEENS1_10collective13CollectiveMmaINS1_35MainloopSm100TmaUmmaWarpSpecializedILi5ELi2ELi4ENS5_IJNS4_1CILi2EEESB_NSA_ILi1EEEEEEEENS5_IJNSA_ILi256EEENSA_ILi128EEESG_EEENS_12float_e5m2_tENS5_IJlSC_lEEESI_SJ_NS4_8TiledMMAINS4_8MMA_AtomIJNS4_10MMA_TraitsINS4_25SM100_MMA_F8F6F4_2x1SM_SSEJSI_SI_fSF_SG_NS4_17integral_constantINS4_4UMMA5MajorELSQ_0EEESR_NSO_INSP_7ScaleInELSS_0EEEST_EEEEEENS4_6LayoutINS5_IJSC_SC_SC_EEENS5_IJNSA_ILi0EEESY_SY_EEEEENS5_IJNS4_10UnderscoreES11_S11_EEEEENS4_28SM100_TMA_2SM_LOAD_MULTICASTENS4_14ComposedLayoutINS4_7SwizzleILi3ELi4ELi3EEENS4_18smem_ptr_flag_bitsILi8EEENSW_INS5_IJNSA_ILi8EEESG_EEENS5_IJSG_SC_EEEEEEEvNS4_8identityENS4_18SM100_TMA_2SM_LOADES1E_vS1F_EENS_8epilogue10collective18CollectiveEpilogueINS1I_23Sm100TmaWarpSpecializedILi2ELi2ELi64ELb0ELb0EEEJNS5_IJSG_SG_SG_EEENS5_IJNSW_ISG_SC_EENSW_INSA_ILi64EEESC_EEEEESI_SJ_SI_SJ_NS1I_6fusion15FusionCallbacksIS1M_NS1S_17LinearCombinationISI_fSI_fLNS_15FloatRoundStyleE2EEES1N_S1R_JEEENS4_5SM1004TMEM4LOAD26SM100_TMEM_LOAD_32dp32b64xENS4_13SM90_TMA_LOADENS15_INS16_ILi2ELi4ELi3EEES19_NSW_INS5_IJS1A_S1P_EEENS5_IJS1P_SC_EEEEEEENS4_39AutoVectorizingCopyWithAssumedAlignmentILi128EEENS4_14SM90_TMA_STOREES27_S29_S29_EEEvvEEEEvNT_6ParamsE) ;  /* 0xffffff6402487950 */ /* 0x000fea0003c3ffff */
.L_x_166:
[----:B------:R-:W-:-:S00]  /*9ae0*/  BRA `(.L_x_166) ;  /* 0xfffffffc00fc7947 */ /* 0x000fc0000383ffff */
[----:B------:R-:W-:-:S00]  /*9af0*/  NOP ;  /* 0x0000000000007918 */ /* 0x000fc00000000000 */
        /* <DEDUP_REMOVED lines=8> */
.L_x_167:


//--------------------- .nv.global.init           --------------------------
	.section	.nv.global.init,"aw",@progbits
.nv.global.init:
	.type		$str$27,@object
	.size		$str$27,($str$28 - $str$27)
$str$27:
        /*0000*/ 	.byte	0x28, 0x61, 0x64, 0x64, 0x72, 0x65, 0x73, 0x73, 0x20, 0x26, 0x20, 0x6d, 0x61, 0x73, 0x6b, 0x29
        /*0010*/ 	.byte	0x20, 0x3d, 0x3d, 0x20, 0x30, 0x00
	.type		$str$28,@object
	.size		$str$28,($str$26 - $str$28)
$str$28:
        /*0016*/ 	.byte	0x2f, 0x74, 0x6d, 0x70, 0x2f, 0x63, 0x75, 0x74, 0x6c, 0x61, 0x73, 0x73, 0x5f, 0x73, 0x77, 0x65
        /*0026*/ 	.byte	0x65, 0x70, 0x5f, 0x73, 0x72, 0x63, 0x2f, 0x69, 0x6e, 0x63, 0x6c, 0x75, 0x64, 0x65, 0x2f, 0x63
        /*0036*/ 	.byte	0x75, 0x74, 0x65, 0x2f, 0x70, 0x6f, 0x69, 0x6e, 0x74, 0x65, 0x72, 0x5f, 0x66, 0x6c, 0x61, 0x67
        /*0046*/ 	.byte	0x67, 0x65, 0x64, 0x2e, 0x68, 0x70, 0x70, 0x00
	.type		$str$26,@object
	.size		$str$26,($str$25 - $str$26)
$str$26:
        /*004e*/ 	.byte	0x2f, 0x74, 0x6d, 0x70, 0x2f, 0x63, 0x75, 0x74, 0x6c, 0x61, 0x73, 0x73, 0x5f, 0x73, 0x77, 0x65
        /*005e*/ 	.byte	0x65, 0x70, 0x5f, 0x73, 0x72, 0x63, 0x2f, 0x69, 0x6e, 0x63, 0x6c, 0x75, 0x64, 0x65, 0x2f, 0x63
        /*006e*/ 	.byte	0x75, 0x74, 0x65, 0x2f, 0x61, 0x74, 0x6f, 0x6d, 0x2f, 0x63, 0x6f, 0x70, 0x79, 0x5f, 0x74, 0x72
        /*007e*/ 	.byte	0x61, 0x69, 0x74, 0x73, 0x5f, 0x73, 0x6d, 0x31, 0x30, 0x30, 0x2e, 0x68, 0x70, 0x70, 0x00
	.type		$str$25,@object
	.size		$str$25,(__unnamed_1 - $str$25)
$str$25:
        /*008d*/ 	.byte	0x28, 0x28, 0x75, 0x69, 0x6e, 0x74, 0x33, 0x32, 0x5f, 0x74, 0x28, 0x74, 0x68, 0x72, 0x65, 0x61
        /*009d*/ 	.byte	0x64, 0x49, 0x64, 0x78, 0x2e, 0x78, 0x29, 0x20, 0x2f, 0x20, 0x33, 0x32, 0x29, 0x20, 0x25, 0x20
        /*00ad*/ 	.byte	0x34, 0x29, 0x20, 0x3d, 0x3d, 0x20, 0x28, 0x28, 0x28, 0x74, 0x6d, 0x65, 0x6d, 0x5f, 0x61, 0x64
        /*00bd*/ 	.byte	0x64, 0x72, 0x20, 0x3e, 0x3e, 0x20, 0x31, 0x36, 0x29, 0x20, 0x2f, 0x20, 0x33, 0x32, 0x29, 0x20
        /*00cd*/ 	.byte	0x25, 0x20, 0x34, 0x29, 0x00
	.type		__unnamed_1,@object
	.size		__unnamed_1,(__unnamed_2 - __unnamed_1)
__unnamed_1:
        /*00d2*/ 	.byte	0x61, 0x75, 0x74, 0x6f, 0x20, 0x63, 0x75, 0x74, 0x65, 0x3a, 0x3a, 0x61, 0x73, 0x5f, 0x70, 0x6f
        /* <DEDUP_REMOVED lines=24> */
        /*0262*/ 	.byte	0x43, 0x3c, 0x38, 0x31, 0x39, 0x32, 0x3e, 0x3e, 0x3e, 0x3e, 0x5d, 0x00
	.type		__unnamed_2,@object
	.size		__unnamed_2,(.L_2 - __unnamed_2)
__unnamed_2:
        /* <DEDUP_REMOVED lines=42> */
        /*050e*/ 	.byte	0x3e, 0x3e, 0x3e, 0x3e, 0x5d, 0x00
.L_2:


//--------------------- .nv.shared._ZN7cutlass13device_kernelINS_4gemm6kernel13GemmUniversalIN4cute5tupleIJiiiiEEENS1_10collective13CollectiveMmaINS1_35MainloopSm100TmaUmmaWarpSpecializedILi5ELi2ELi4ENS5_IJNS4_1CILi2EEESB_NSA_ILi1EEEEEEEENS5_IJNSA_ILi256EEENSA_ILi128EEESG_EEENS_12float_e5m2_tENS5_IJlSC_lEEESI_SJ_NS4_8TiledMMAINS4_8MMA_AtomIJNS4_10MMA_TraitsINS4_25SM100_MMA_F8F6F4_2x1SM_SSEJSI_SI_fSF_SG_NS4_17integral_constantINS4_4UMMA5MajorELSQ_0EEESR_NSO_INSP_7ScaleInELSS_0EEEST_EEEEEENS4_6LayoutINS5_IJSC_SC_SC_EEENS5_IJNSA_ILi0EEESY_SY_EEEEENS5_IJNS4_10UnderscoreES11_S11_EEEEENS4_28SM100_TMA_2SM_LOAD_MULTICASTENS4_14ComposedLayoutINS4_7SwizzleILi3ELi4ELi3EEENS4_18smem_ptr_flag_bitsILi8EEENSW_INS5_IJNSA_ILi8EEESG_EEENS5_IJSG_SC_EEEEEEEvNS4_8identityENS4_18SM100_TMA_2SM_LOADES1E_vS1F_EENS_8epilogue10collective18CollectiveEpilogueINS1I_23Sm100TmaWarpSpecializedILi2ELi2ELi64ELb0ELb0EEEJNS5_IJSG_SG_SG_EEENS5_IJNSW_ISG_SC_EENSW_INSA_ILi64EEESC_EEEEESI_SJ_SI_SJ_NS1I_6fusion15FusionCallbacksIS1M_NS1S_17LinearCombinationISI_fSI_fLNS_15FloatRoundStyleE2EEES1N_S1R_JEEENS4_5SM1004TMEM4LOAD26SM100_TMEM_LOAD_32dp32b64xENS4_13SM90_TMA_LOADENS15_INS16_ILi2ELi4ELi3EEES19_NSW_INS5_IJS1A_S1P_EEENS5_IJS1P_SC_EEEEEEENS4_39AutoVectorizingCopyWithAssumedAlignmentILi128EEENS4_14SM90_TMA_STOREES27_S29_S29_EEEvvEEEEvNT_6ParamsE --------------------------
	.section	.nv.shared._ZN7cutlass13device_kernelINS_4gemm6kernel13GemmUniversalIN4cute5tupleIJiiiiEEENS1_10collective13CollectiveMmaINS1_35MainloopSm100TmaUmmaWarpSpecializedILi5ELi2ELi4ENS5_IJNS4_1CILi2EEESB_NSA_ILi1EEEEEEEENS5_IJNSA_ILi256EEENSA_ILi128EEESG_EEENS_12float_e5m2_tENS5_IJlSC_lEEESI_SJ_NS4_8TiledMMAINS4_8MMA_AtomIJNS4_10MMA_TraitsINS4_25SM100_MMA_F8F6F4_2x1SM_SSEJSI_SI_fSF_SG_NS4_17integral_constantINS4_4UMMA5MajorELSQ_0EEESR_NSO_INSP_7ScaleInELSS_0EEEST_EEEEEENS4_6LayoutINS5_IJSC_SC_SC_EEENS5_IJNSA_ILi0EEESY_SY_EEEEENS5_IJNS4_10UnderscoreES11_S11_EEEEENS4_28SM100_TMA_2SM_LOAD_MULTICASTENS4_14ComposedLayoutINS4_7SwizzleILi3ELi4ELi3EEENS4_18smem_ptr_flag_bitsILi8EEENSW_INS5_IJNSA_ILi8EEESG_EEENS5_IJSG_SC_EEEEEEEvNS4_8identityENS4_18SM100_TMA_2SM_LOADES1E_vS1F_EENS_8epilogue10collective18CollectiveEpilogueINS1I_23Sm100TmaWarpSpecializedILi2ELi2ELi64ELb0ELb0EEEJNS5_IJSG_SG_SG_EEENS5_IJNSW_ISG_SC_EENSW_INSA_ILi64EEESC_EEEEESI_SJ_SI_SJ_NS1I_6fusion15FusionCallbacksIS1M_NS1S_17LinearCombinationISI_fSI_fLNS_15FloatRoundStyleE2EEES1N_S1R_JEEENS4_5SM1004TMEM4LOAD26SM100_TMEM_LOAD_32dp32b64xENS4_13SM90_TMA_LOADENS15_INS16_ILi2ELi4ELi3EEES19_NSW_INS5_IJS1A_S1P_EEENS5_IJS1P_SC_EEEEEEENS4_39AutoVectorizingCopyWithAssumedAlignmentILi128EEENS4_14SM90_TMA_STOREES27_S29_S29_EEEvvEEEEvNT_6ParamsE,"aw",@nobits
	.sectionflags	@""
	.align	16
	.zero		1024


//--------------------- .nv.shared.reserved.0     --------------------------
	.section	.nv.shared.reserved.0,"aw",@nobits
	.weak		__nv_reservedSMEM_offset_0_alias
	.size		__nv_reservedSMEM_offset_0_alias, 0, 64
	.other		__nv_reservedSMEM_offset_0_alias,@"STO_CUDA_RESERVED_SHARED STV_DEFAULT"
__nv_reservedSMEM_offset_0_alias:
	.zero		0
.nv.shared.reserved.0:
	.zero		64
	.weak		__nv_reservedSMEM_tcgen05_partition
	.type		__nv_reservedSMEM_tcgen05_partition,@object
	.size		__nv_reservedSMEM_tcgen05_partition,(.L_0 - __nv_reservedSMEM_tcgen05_partition)
__nv_reservedSMEM_tcgen05_partition:
	.zero		32
.L_0:


//--------------------- .nv.global                --------------------------
	.section	.nv.global,"aw",@nobits
.nv.global:
	.type		_ZN40_INTERNAL_84918d27_4_k_cu_0458fa99_101684cute1_E,@object
	.size		_ZN40_INTERNAL_84918d27_4_k_cu_0458fa99_101684cute1_E,(_ZN40_INTERNAL_84918d27_4_k_cu_0458fa99_101684cuda3std3__45__cpo6cbeginE - _ZN40_INTERNAL_84918d27_4_k_cu_0458fa99_101684cute1_E)
_ZN40_INTERNAL_84918d27_4_k_cu_0458fa99_101684cute1_E:
	.zero		1
	.type		_ZN40_INTERNAL_84918d27_4_k_cu_0458fa99_101684cuda3std3__45__cpo6cbeginE,@object
	.size		_ZN40_INTERNAL_84918d27_4_k_cu_0458fa99_101684cuda3std3__45__cpo6cbeginE,(_ZN40_INTERNAL_84918d27_4_k_cu_0458fa99_101684cuda3std3__48in_placeE - _ZN40_INTERNAL_84918d27_4_k_cu_0458fa99_101684cuda3std3__45__cpo6cbeginE)
_ZN40_INTERNAL_84918d27_4_k_cu_0458fa99_101684cuda3std3__45__cpo6cbeginE:
	.zero		1
	.type		_ZN40_INTERNAL_84918d27_4_k_cu_0458fa99_101684cuda3std3__48in_placeE,@object
	.size		_ZN40_INTERNAL_84918d27_4_k_cu_0458fa99_101684cuda3std3__48in_placeE,(_ZN40_INTERNAL_84918d27_4_k_cu_0458fa99_101684cuda3std6ranges3__45__cpo9iter_moveE - _ZN40_INTERNAL_84918d27_4_k_cu_0458fa99_101684cuda3std3__48in_placeE)
_ZN40_INTERNAL_84918d27_4_k_cu_0458fa99_101684cuda3std3__48in_placeE:
	.zero		1
	.type		_ZN40_INTERNAL_84918d27_4_k_cu_0458fa99_101684cuda3std6ranges3__45__cpo9iter_moveE,@object
	.size		_ZN40_INTERNAL_84918d27_4_k_cu_0458fa99_101684cuda3std6ranges3__45__cpo9iter_moveE,(_ZN40_INTERNAL_84918d27_4_k_cu_0458fa99_101684cuda3std3__45__cpo5beginE - _ZN40_INTERNAL_84918d27_4_k_cu_0458fa99_101684cuda3std6ranges3__45__cpo9iter_moveE)
_ZN40_INTERNAL_84918d27_4_k_cu_0458fa99_101684cuda3std6ranges3__45__cpo9iter_moveE:
	.zero		1
	.type		_ZN40_INTERNAL_84918d27_4_k_cu_0458fa99_101684cuda3std3__45__cpo5beginE,@object
	.size		_ZN40_INTERNAL_84918d27_4_k_cu_0458fa99_101684cuda3std3__45__cpo5beginE,(_ZN40_INTERNAL_84918d27_4_k_cu_0458fa99_101684cuda3std3__442_GLOBAL__N__84918d27_4_k_cu_0458fa99_101686ignoreE - _ZN40_INTERNAL_84918d27_4_k_cu_0458fa99_101684cuda3std3__45__cpo5beginE)
_ZN40_INTERNAL_84918d27_4_k_cu_0458fa99_101684cuda3std3__45__cpo5beginE:
	.zero		1
	.type		_ZN40_INTERNAL_84918d27_4_k_cu_0458fa99_101684cuda3std3__442_GLOBAL__N__84918d27_4_k_cu_0458fa99_101686ignoreE,@object
	.size		_ZN40_INTERNAL_84918d27_4_k_cu_0458fa99_101684cuda3std3__442_GLOBAL__N__84918d27_4_k_cu_0458fa99_101686ignoreE,(_ZN40_INTERNAL_84918d27_4_k_cu_0458fa99_101684cute7productE - _ZN40_INTERNAL_84918d27_4_k_cu_0458fa99_101684cuda3std3__442_GLOBAL__N__84918d27_4_k_cu_0458fa99_101686ignoreE)
_ZN40_INTERNAL_84918d27_4_k_cu_0458fa99_101684cuda3std3__442_GLOBAL__N__84918d27_4_k_cu_0458fa99_101686ignoreE:
	.zero		1
	.type		_ZN40_INTERNAL_84918d27_4_k_cu_0458fa99_101684cute7productE,@object
	.size		_ZN40_INTERNAL_84918d27_4_k_cu_0458fa99_101684cute7productE,(_ZN40_INTERNAL_84918d27_4_k_cu_0458fa99_101684cuda3std3__45__cpo3endE - _ZN40_INTERNAL_84918d27_4_k_cu_0458fa99_101684cute7productE)
_ZN40_INTERNAL_84918d27_4_k_cu_0458fa99_101684cute7productE:
	.zero		1
	.type		_ZN40_INTERNAL_84918d27_4_k_cu_0458fa99_101684cuda3std3__45__cpo3endE,@object
	.size		_ZN40_INTERNAL_84918d27_4_k_cu_0458fa99_101684cuda3std3__45__cpo3endE,(_ZN40_INTERNAL_84918d27_4_k_cu_0458fa99_101684cuda3std3__419piecewise_constructE - _ZN40_INTERNAL_84918d27_4_k_cu_0458fa99_101684cuda3std3__45__cpo3endE)
_ZN40_INTERNAL_84918d27_4_k_cu_0458fa99_101684cuda3std3__45__cpo3endE:
	.zero		1
	.type		_ZN40_INTERNAL_84918d27_4_k_cu_0458fa99_101684cuda3std3__419piecewise_constructE,@object
	.size		_ZN40_INTERNAL_84918d27_4_k_cu_0458fa99_101684cuda3std3__419piecewise_constructE,(_ZN40_INTERNAL_84918d27_4_k_cu_0458fa99_101684cuda3std3__45__cpo4cendE - _ZN40_INTERNAL_84918d27_4_k_cu_0458fa99_101684cuda3std3__419piecewise_constructE)
_ZN40_INTERNAL_84918d27_4_k_cu_0458fa99_101684cuda3std3__419piecewise_constructE:
	.zero		1
	.type		_ZN40_INTERNAL_84918d27_4_k_cu_0458fa99_101684cuda3std3__45__cpo4cendE,@object
	.size		_ZN40_INTERNAL_84918d27_4_k_cu_0458fa99_101684cuda3std3__45__cpo4cendE,(_ZN40_INTERNAL_84918d27_4_k_cu_0458fa99_101684cuda3std6ranges3__45__cpo4swapE - _ZN40_INTERNAL_84918d27_4_k_cu_0458fa99_101684cuda3std3__45__cpo4cendE)
_ZN40_INTERNAL_84918d27_4_k_cu_0458fa99_101684cuda3std3__45__cpo4cendE:
	.zero		1
	.type		_ZN40_INTERNAL_84918d27_4_k_cu_0458fa99_101684cuda3std6ranges3__45__cpo4swapE,@object
	.size		_ZN40_INTERNAL_84918d27_4_k_cu_0458fa99_101684cuda3std6ranges3__45__cpo4swapE,(.L_10 - _ZN40_INTERNAL_84918d27_4_k_cu_0458fa99_101684cuda3std6ranges3__45__cpo4swapE)
_ZN40_INTERNAL_84918d27_4_k_cu_0458fa99_101684cuda3std6ranges3__45__cpo4swapE:
	.zero		1
.L_10:


//--------------------- .nv.constant0._ZN7cutlass13device_kernelINS_4gemm6kernel13GemmUniversalIN4cute5tupleIJiiiiEEENS1_10collective13CollectiveMmaINS1_35MainloopSm100TmaUmmaWarpSpecializedILi5ELi2ELi4ENS5_IJNS4_1CILi2EEESB_NSA_ILi1EEEEEEEENS5_IJNSA_ILi256EEENSA_ILi128EEESG_EEENS_12float_e5m2_tENS5_IJlSC_lEEESI_SJ_NS4_8TiledMMAINS4_8MMA_AtomIJNS4_10MMA_TraitsINS4_25SM100_MMA_F8F6F4_2x1SM_SSEJSI_SI_fSF_SG_NS4_17integral_constantINS4_4UMMA5MajorELSQ_0EEESR_NSO_INSP_7ScaleInELSS_0EEEST_EEEEEENS4_6LayoutINS5_IJSC_SC_SC_EEENS5_IJNSA_ILi0EEESY_SY_EEEEENS5_IJNS4_10UnderscoreES11_S11_EEEEENS4_28SM100_TMA_2SM_LOAD_MULTICASTENS4_14ComposedLayoutINS4_7SwizzleILi3ELi4ELi3EEENS4_18smem_ptr_flag_bitsILi8EEENSW_INS5_IJNSA_ILi8EEESG_EEENS5_IJSG_SC_EEEEEEEvNS4_8identityENS4_18SM100_TMA_2SM_LOADES1E_vS1F_EENS_8epilogue10collective18CollectiveEpilogueINS1I_23Sm100TmaWarpSpecializedILi2ELi2ELi64ELb0ELb0EEEJNS5_IJSG_SG_SG_EEENS5_IJNSW_ISG_SC_EENSW_INSA_ILi64EEESC_EEEEESI_SJ_SI_SJ_NS1I_6fusion15FusionCallbacksIS1M_NS1S_17LinearCombinationISI_fSI_fLNS_15FloatRoundStyleE2EEES1N_S1R_JEEENS4_5SM1004TMEM4LOAD26SM100_TMEM_LOAD_32dp32b64xENS4_13SM90_TMA_LOADENS15_INS16_ILi2ELi4ELi3EEES19_NSW_INS5_IJS1A_S1P_EEENS5_IJS1P_SC_EEEEEEENS4_39AutoVectorizingCopyWithAssumedAlignmentILi128EEENS4_14SM90_TMA_STOREES27_S29_S29_EEEvvEEEEvNT_6ParamsE --------------------------
	.section	.nv.constant0._ZN7cutlass13device_kernelINS_4gemm6kernel13GemmUniversalIN4cute5tupleIJiiiiEEENS1_10collective13CollectiveMmaINS1_35MainloopSm100TmaUmmaWarpSpecializedILi5ELi2ELi4ENS5_IJNS4_1CILi2EEESB_NSA_ILi1EEEEEEEENS5_IJNSA_ILi256EEENSA_ILi128EEESG_EEENS_12float_e5m2_tENS5_IJlSC_lEEESI_SJ_NS4_8TiledMMAINS4_8MMA_AtomIJNS4_10MMA_TraitsINS4_25SM100_MMA_F8F6F4_2x1SM_SSEJSI_SI_fSF_SG_NS4_17integral_constantINS4_4UMMA5MajorELSQ_0EEESR_NSO_INSP_7ScaleInELSS_0EEEST_EEEEEENS4_6LayoutINS5_IJSC_SC_SC_EEENS5_IJNSA_ILi0EEESY_SY_EEEEENS5_IJNS4_10UnderscoreES11_S11_EEEEENS4_28SM100_TMA_2SM_LOAD_MULTICASTENS4_14ComposedLayoutINS4_7SwizzleILi3ELi4ELi3EEENS4_18smem_ptr_flag_bitsILi8EEENSW_INS5_IJNSA_ILi8EEESG_EEENS5_IJSG_SC_EEEEEEEvNS4_8identityENS4_18SM100_TMA_2SM_LOADES1E_vS1F_EENS_8epilogue10collective18CollectiveEpilogueINS1I_23Sm100TmaWarpSpecializedILi2ELi2ELi64ELb0ELb0EEEJNS5_IJSG_SG_SG_EEENS5_IJNSW_ISG_SC_EENSW_INSA_ILi64EEESC_EEEEESI_SJ_SI_SJ_NS1I_6fusion15FusionCallbacksIS1M_NS1S_17LinearCombinationISI_fSI_fLNS_15FloatRoundStyleE2EEES1N_S1R_JEEENS4_5SM1004TMEM4LOAD26SM100_TMEM_LOAD_32dp32b64xENS4_13SM90_TMA_LOADENS15_INS16_ILi2ELi4ELi3EEES19_NSW_INS5_IJS1A_S1P_EEENS5_IJS1P_SC_EEEEEEENS4_39AutoVectorizingCopyWithAssumedAlignmentILi128EEENS4_14SM90_TMA_STOREES27_S29_S29_EEEvvEEEEvNT_6ParamsE,"a",@progbits
	.sectionflags	@""
	.align	4
.nv.constant0._ZN7cutlass13device_kernelINS_4gemm6kernel13GemmUniversalIN4cute5tupleIJiiiiEEENS1_10collective13CollectiveMmaINS1_35MainloopSm100TmaUmmaWarpSpecializedILi5ELi2ELi4ENS5_IJNS4_1CILi2EEESB_NSA_ILi1EEEEEEEENS5_IJNSA_ILi256EEENSA_ILi128EEESG_EEENS_12float_e5m2_tENS5_IJlSC_lEEESI_SJ_NS4_8TiledMMAINS4_8MMA_AtomIJNS4_10MMA_TraitsINS4_25SM100_MMA_F8F6F4_2x1SM_SSEJSI_SI_fSF_SG_NS4_17integral_constantINS4_4UMMA5MajorELSQ_0EEESR_NSO_INSP_7ScaleInELSS_0EEEST_EEEEEENS4_6LayoutINS5_IJSC_SC_SC_EEENS5_IJNSA_ILi0EEESY_SY_EEEEENS5_IJNS4_10UnderscoreES11_S11_EEEEENS4_28SM100_TMA_2SM_LOAD_MULTICASTENS4_14ComposedLayoutINS4_7SwizzleILi3ELi4ELi3EEENS4_18smem_ptr_flag_bitsILi8EEENSW_INS5_IJNSA_ILi8EEESG_EEENS5_IJSG_SC_EEEEEEEvNS4_8identityENS4_18SM100_TMA_2SM_LOADES1E_vS1F_EENS_8epilogue10collective18CollectiveEpilogueINS1I_23Sm100TmaWarpSpecializedILi2ELi2ELi64ELb0ELb0EEEJNS5_IJSG_SG_SG_EEENS5_IJNSW_ISG_SC_EENSW_INSA_ILi64EEESC_EEEEESI_SJ_SI_SJ_NS1I_6fusion15FusionCallbacksIS1M_NS1S_17LinearCombinationISI_fSI_fLNS_15FloatRoundStyleE2EEES1N_S1R_JEEENS4_5SM1004TMEM4LOAD26SM100_TMEM_LOAD_32dp32b64xENS4_13SM90_TMA_LOADENS15_INS16_ILi2ELi4ELi3EEES19_NSW_INS5_IJS1A_S1P_EEENS5_IJS1P_SC_EEEEEEENS4_39AutoVectorizingCopyWithAssumedAlignmentILi128EEENS4_14SM90_TMA_STOREES27_S29_S29_EEEvvEEEEvNT_6ParamsE:
	.zero		2944


//--------------------- SYMBOLS --------------------------

	.type		.nv.reservedSmem.offset0,@object
	.size		.nv.reservedSmem.offset0,0x4
	.type		.nv.reservedSmem.cap,@object
	.size		.nv.reservedSmem.cap,0x4
	.type		__assertfail,@function
